// auto-generated by cutlass_sweep.conv — config: {"arch": "sm_90", "cluster_m": 2, "cluster_n": 1, "conv_kind": "dgrad", "dtype": "fp16", "ndim": 3, "tile_k": 64, "tile_m": 256, "tile_n": 128}
#include "cutlass/cutlass.h"
#include "cute/tensor.hpp"
#include "cutlass/kernel_hardware_info.hpp"
#include "cutlass/conv/convolution.h"
#include "cutlass/conv/dispatch_policy.hpp"
#include "cutlass/conv/collective/collective_builder.hpp"
#include "cutlass/conv/kernel/conv_universal.hpp"
#include "cutlass/conv/device/conv_universal_adapter.hpp"
#include "cutlass/epilogue/collective/collective_builder.hpp"

using namespace cute;
using Elem = cutlass::half_t;
using Acc  = float;
using LayoutAB = cutlass::layout::TensorNDHWC;
using LayoutC  = cutlass::layout::TensorNDHWC;
constexpr auto ConvOp = cutlass::conv::Operator::kDgrad;
using TileShape    = Shape<_256, _128, Shape<_64>>;
using ClusterShape = Shape<_2, _1, _1>;

using CollectiveEpilogue = typename cutlass::epilogue::collective::CollectiveBuilder<
    cutlass::arch::Sm90, cutlass::arch::OpClassTensorOp,
    TileShape, ClusterShape,
    cutlass::epilogue::collective::EpilogueTileAuto,
    Acc, Acc,
    Elem, LayoutC, 128 / cutlass::sizeof_bits<Elem>::value,
    Elem, LayoutC, 128 / cutlass::sizeof_bits<Elem>::value,
    cutlass::epilogue::collective::EpilogueScheduleAuto
  >::CollectiveOp;

using CollectiveMainloop = typename cutlass::conv::collective::CollectiveBuilder<
    cutlass::arch::Sm90, cutlass::arch::OpClassTensorOp, ConvOp,
    Elem, LayoutAB, 128 / cutlass::sizeof_bits<Elem>::value,
    Elem, LayoutAB, 128 / cutlass::sizeof_bits<Elem>::value,
    Acc,
    TileShape, ClusterShape,
    cutlass::conv::collective::StageCountAutoCarveout<
        static_cast<int>(sizeof(typename CollectiveEpilogue::SharedStorage))>,
    cutlass::conv::collective::KernelScheduleAuto
  >::CollectiveOp;

using ProblemShape = cutlass::conv::ConvProblemShape<
    ConvOp, CollectiveMainloop::DispatchPolicy::NumSpatialDimensions>;
using ConvKernel = cutlass::conv::kernel::ConvUniversal<
    ProblemShape, CollectiveMainloop, CollectiveEpilogue>;
using Conv = cutlass::conv::device::ConvUniversalAdapter<ConvKernel>;

auto* _anchor = &cutlass::device_kernel<ConvKernel>;


// ===== COMPILED SASS (sm_90a) =====

	.target	sm_90a

	.elftype	@"ET_EXEC"


//--------------------- .note.nv.tkinfo           --------------------------
	.section	.note.nv.tkinfo,"",@"SHT_NOTE"
	.sectionflags	@"SHF_NOTE_NV_TKINFO"
	.tkinfo
        /*0018*/ 	.word	0x00000002
        /*0030*/ 	.string	""
        /*0030*/ 	.string	"ptxas"
        /*0030*/ 	.string	"Cuda compilation tools, release 13.0, V13.0.88"
        /*0030*/ 	.string	"Build cuda_13.0.r13.0/compiler.36424714_0"
        /*0030*/ 	.string	"-arch sm_90a -m 64 "



//--------------------- .note.nv.cuinfo           --------------------------
	.section	.note.nv.cuinfo,"",@"SHT_NOTE"
	.sectionflags	@"SHF_NOTE_NV_CUINFO"
        /*0018*/ 	.short	0x0002
        /*001a*/ 	.short	0x005a
        /*001c*/ 	.short	0x0082
	.zero		2


//--------------------- .nv.info                  --------------------------
	.section	.nv.info,"",@"SHT_CUDA_INFO"
	.align	4


	//----- nvinfo : EIATTR_REGCOUNT
	.align		4
        /*0000*/ 	.byte	0x04, 0x2f
        /*0002*/ 	.short	(.L_12 - .L_11)
	.align		4
.L_11:
        /*0004*/ 	.word	index@(_ZN7cutlass13device_kernelINS_4conv6kernel13ConvUniversalINS1_16ConvProblemShapeILNS1_8OperatorE1ELi3EEENS1_10collective14CollectiveConvINS1_46MainloopSm90TmaGmmaWarpSpecializedImplicitGemmILS5_1ELi4ELi3EN4cute5tupleIJNSA_1CILi2EEENSC_ILi1EEESE_EEENS1_36KernelImplicitTmaWarpSpecializedSm90ELi1EEENSB_IJNSC_ILi256EEENSC_ILi128EEENSB_IJNSC_ILi64EEEEEEEEENS_6half_tESN_NSA_8TiledMMAINSA_8MMA_AtomIJNSA_4SM904GMMA26MMA_64x128x16_F32F16F16_SSILNSR_5MajorE0ELST_1ELNSR_7ScaleInE1ELSU_1EEEEEENSA_6LayoutINSB_IJSE_SE_SE_EEENSB_IJNSC_ILi0EEESZ_SZ_EEEEENSB_IJNSA_10UnderscoreES12_S12_EEEEENS7_6detail26Sm90ImplicitGemmTileTraitsINSA_20SM90_TMA_LOAD_IM2COLENSA_14ComposedLayoutINSA_7SwizzleILi3ELi4ELi3EEENSA_18smem_ptr_flag_bitsILi16EEENSX_INSB_IJNSB_IJNSC_ILi8EEENSC_ILi32EEEEEENSB_IJSK_SE_EEENSB_IJSE_NSC_ILi4EEEEEEEEENSB_IJNSB_IJSK_NSC_ILi512EEEEEENSB_IJSE_SZ_EEENSB_IJSZ_NSC_ILi16384EEEEEEEEEEEEEvEENS16_INSA_23SM90_TMA_LOAD_MULTICASTENS18_IS1A_S1C_NSX_INSB_IJNSB_IJSK_SD_EEENSB_IJS1D_S1D_EEES1I_EEENSB_IJNSB_IJSE_NSC_ILi4096EEEEEES1L_NSB_IJSZ_NSC_ILi8192EEEEEEEEEEEEEvEEEENS_8epilogue10collective6detail29Sm90TmaWarpSpecializedAdapterINS27_15DefaultEpilogueISN_NSB_IJNSB_IJllllEEESE_SZ_EEES2C_NS26_6thread17LinearCombinationISN_Li1EffLNS2D_9ScaleType4KindE0ELNS_15FloatRoundStyleE2ESN_EENS_4gemm15EpilogueDefaultEEEEEvvEEEEvNT_6ParamsE)
        /*0008*/ 	.word	0x000000ff


	//----- nvinfo : EIATTR_FRAME_SIZE
	.align		4
.L_12:
        /*000c*/ 	.byte	0x04, 0x11
        /*000e*/ 	.short	(.L_14 - .L_13)
	.align		4
.L_13:
        /*0010*/ 	.word	index@(_ZN7cutlass13device_kernelINS_4conv6kernel13ConvUniversalINS1_16ConvProblemShapeILNS1_8OperatorE1ELi3EEENS1_10collective14CollectiveConvINS1_46MainloopSm90TmaGmmaWarpSpecializedImplicitGemmILS5_1ELi4ELi3EN4cute5tupleIJNSA_1CILi2EEENSC_ILi1EEESE_EEENS1_36KernelImplicitTmaWarpSpecializedSm90ELi1EEENSB_IJNSC_ILi256EEENSC_ILi128EEENSB_IJNSC_ILi64EEEEEEEEENS_6half_tESN_NSA_8TiledMMAINSA_8MMA_AtomIJNSA_4SM904GMMA26MMA_64x128x16_F32F16F16_SSILNSR_5MajorE0ELST_1ELNSR_7ScaleInE1ELSU_1EEEEEENSA_6LayoutINSB_IJSE_SE_SE_EEENSB_IJNSC_ILi0EEESZ_SZ_EEEEENSB_IJNSA_10UnderscoreES12_S12_EEEEENS7_6detail26Sm90ImplicitGemmTileTraitsINSA_20SM90_TMA_LOAD_IM2COLENSA_14ComposedLayoutINSA_7SwizzleILi3ELi4ELi3EEENSA_18smem_ptr_flag_bitsILi16EEENSX_INSB_IJNSB_IJNSC_ILi8EEENSC_ILi32EEEEEENSB_IJSK_SE_EEENSB_IJSE_NSC_ILi4EEEEEEEEENSB_IJNSB_IJSK_NSC_ILi512EEEEEENSB_IJSE_SZ_EEENSB_IJSZ_NSC_ILi16384EEEEEEEEEEEEEvEENS16_INSA_23SM90_TMA_LOAD_MULTICASTENS18_IS1A_S1C_NSX_INSB_IJNSB_IJSK_SD_EEENSB_IJS1D_S1D_EEES1I_EEENSB_IJNSB_IJSE_NSC_ILi4096EEEEEES1L_NSB_IJSZ_NSC_ILi8192EEEEEEEEEEEEEvEEEENS_8epilogue10collective6detail29Sm90TmaWarpSpecializedAdapterINS27_15DefaultEpilogueISN_NSB_IJNSB_IJllllEEESE_SZ_EEES2C_NS26_6thread17LinearCombinationISN_Li1EffLNS2D_9ScaleType4KindE0ELNS_15FloatRoundStyleE2ESN_EENS_4gemm15EpilogueDefaultEEEEEvvEEEEvNT_6ParamsE)
        /*0014*/ 	.word	0x000003f0


	//----- nvinfo : EIATTR_MIN_STACK_SIZE
	.align		4
.L_14:
        /*0018*/ 	.byte	0x04, 0x12
        /*001a*/ 	.short	(.L_16 - .L_15)
	.align		4
.L_15:
        /*001c*/ 	.word	index@(_ZN7cutlass13device_kernelINS_4conv6kernel13ConvUniversalINS1_16ConvProblemShapeILNS1_8OperatorE1ELi3EEENS1_10collective14CollectiveConvINS1_46MainloopSm90TmaGmmaWarpSpecializedImplicitGemmILS5_1ELi4ELi3EN4cute5tupleIJNSA_1CILi2EEENSC_ILi1EEESE_EEENS1_36KernelImplicitTmaWarpSpecializedSm90ELi1EEENSB_IJNSC_ILi256EEENSC_ILi128EEENSB_IJNSC_ILi64EEEEEEEEENS_6half_tESN_NSA_8TiledMMAINSA_8MMA_AtomIJNSA_4SM904GMMA26MMA_64x128x16_F32F16F16_SSILNSR_5MajorE0ELST_1ELNSR_7ScaleInE1ELSU_1EEEEEENSA_6LayoutINSB_IJSE_SE_SE_EEENSB_IJNSC_ILi0EEESZ_SZ_EEEEENSB_IJNSA_10UnderscoreES12_S12_EEEEENS7_6detail26Sm90ImplicitGemmTileTraitsINSA_20SM90_TMA_LOAD_IM2COLENSA_14ComposedLayoutINSA_7SwizzleILi3ELi4ELi3EEENSA_18smem_ptr_flag_bitsILi16EEENSX_INSB_IJNSB_IJNSC_ILi8EEENSC_ILi32EEEEEENSB_IJSK_SE_EEENSB_IJSE_NSC_ILi4EEEEEEEEENSB_IJNSB_IJSK_NSC_ILi512EEEEEENSB_IJSE_SZ_EEENSB_IJSZ_NSC_ILi16384EEEEEEEEEEEEEvEENS16_INSA_23SM90_TMA_LOAD_MULTICASTENS18_IS1A_S1C_NSX_INSB_IJNSB_IJSK_SD_EEENSB_IJS1D_S1D_EEES1I_EEENSB_IJNSB_IJSE_NSC_ILi4096EEEEEES1L_NSB_IJSZ_NSC_ILi8192EEEEEEEEEEEEEvEEEENS_8epilogue10collective6detail29Sm90TmaWarpSpecializedAdapterINS27_15DefaultEpilogueISN_NSB_IJNSB_IJllllEEESE_SZ_EEES2C_NS26_6thread17LinearCombinationISN_Li1EffLNS2D_9ScaleType4KindE0ELNS_15FloatRoundStyleE2ESN_EENS_4gemm15EpilogueDefaultEEEEEvvEEEEvNT_6ParamsE)
        /*0020*/ 	.word	0x000003f0
.L_16:


//--------------------- .nv.compat                --------------------------
	.section	.nv.compat,"",@"SHT_CUDA_COMPAT_INFO"
	.align	4
        /*0000*/ 	.byte	0x02, 0x09, 0x01, 0x00, 0x02, 0x02, 0x04, 0x00, 0x02, 0x05, 0x05, 0x00, 0x03, 0x07, 0x01, 0x01
        /*0010*/ 	.byte	0x02, 0x03, 0x01, 0x00, 0x02, 0x06, 0x01, 0x00, 0x04, 0x0b, 0x08, 0x00, 0x00, 0x00, 0x00, 0x00
        /*0020*/ 	.byte	0x00, 0x00, 0x00, 0x00


//--------------------- .nv.info._ZN7cutlass13device_kernelINS_4conv6kernel13ConvUniversalINS1_16ConvProblemShapeILNS1_8OperatorE1ELi3EEENS1_10collective14CollectiveConvINS1_46MainloopSm90TmaGmmaWarpSpecializedImplicitGemmILS5_1ELi4ELi3EN4cute5tupleIJNSA_1CILi2EEENSC_ILi1EEESE_EEENS1_36KernelImplicitTmaWarpSpecializedSm90ELi1EEENSB_IJNSC_ILi256EEENSC_ILi128EEENSB_IJNSC_ILi64EEEEEEEEENS_6half_tESN_NSA_8TiledMMAINSA_8MMA_AtomIJNSA_4SM904GMMA26MMA_64x128x16_F32F16F16_SSILNSR_5MajorE0ELST_1ELNSR_7ScaleInE1ELSU_1EEEEEENSA_6LayoutINSB_IJSE_SE_SE_EEENSB_IJNSC_ILi0EEESZ_SZ_EEEEENSB_IJNSA_10UnderscoreES12_S12_EEEEENS7_6detail26Sm90ImplicitGemmTileTraitsINSA_20SM90_TMA_LOAD_IM2COLENSA_14ComposedLayoutINSA_7SwizzleILi3ELi4ELi3EEENSA_18smem_ptr_flag_bitsILi16EEENSX_INSB_IJNSB_IJNSC_ILi8EEENSC_ILi32EEEEEENSB_IJSK_SE_EEENSB_IJSE_NSC_ILi4EEEEEEEEENSB_IJNSB_IJSK_NSC_ILi512EEEEEENSB_IJSE_SZ_EEENSB_IJSZ_NSC_ILi16384EEEEEEEEEEEEEvEENS16_INSA_23SM90_TMA_LOAD_MULTICASTENS18_IS1A_S1C_NSX_INSB_IJNSB_IJSK_SD_EEENSB_IJS1D_S1D_EEES1I_EEENSB_IJNSB_IJSE_NSC_ILi4096EEEEEES1L_NSB_IJSZ_NSC_ILi8192EEEEEEEEEEEEEvEEEENS_8epilogue10collective6detail29Sm90TmaWarpSpecializedAdapterINS27_15DefaultEpilogueISN_NSB_IJNSB_IJllllEEESE_SZ_EEES2C_NS26_6thread17LinearCombinationISN_Li1EffLNS2D_9ScaleType4KindE0ELNS_15FloatRoundStyleE2ESN_EENS_4gemm15EpilogueDefaultEEEEEvvEEEEvNT_6ParamsE --------------------------
	.section	.nv.info._ZN7cutlass13device_kernelINS_4conv6kernel13ConvUniversalINS1_16ConvProblemShapeILNS1_8OperatorE1ELi3EEENS1_10collective14CollectiveConvINS1_46MainloopSm90TmaGmmaWarpSpecializedImplicitGemmILS5_1ELi4ELi3EN4cute5tupleIJNSA_1CILi2EEENSC_ILi1EEESE_EEENS1_36KernelImplicitTmaWarpSpecializedSm90ELi1EEENSB_IJNSC_ILi256EEENSC_ILi128EEENSB_IJNSC_ILi64EEEEEEEEENS_6half_tESN_NSA_8TiledMMAINSA_8MMA_AtomIJNSA_4SM904GMMA26MMA_64x128x16_F32F16F16_SSILNSR_5MajorE0ELST_1ELNSR_7ScaleInE1ELSU_1EEEEEENSA_6LayoutINSB_IJSE_SE_SE_EEENSB_IJNSC_ILi0EEESZ_SZ_EEEEENSB_IJNSA_10UnderscoreES12_S12_EEEEENS7_6detail26Sm90ImplicitGemmTileTraitsINSA_20SM90_TMA_LOAD_IM2COLENSA_14ComposedLayoutINSA_7SwizzleILi3ELi4ELi3EEENSA_18smem_ptr_flag_bitsILi16EEENSX_INSB_IJNSB_IJNSC_ILi8EEENSC_ILi32EEEEEENSB_IJSK_SE_EEENSB_IJSE_NSC_ILi4EEEEEEEEENSB_IJNSB_IJSK_NSC_ILi512EEEEEENSB_IJSE_SZ_EEENSB_IJSZ_NSC_ILi16384EEEEEEEEEEEEEvEENS16_INSA_23SM90_TMA_LOAD_MULTICASTENS18_IS1A_S1C_NSX_INSB_IJNSB_IJSK_SD_EEENSB_IJS1D_S1D_EEES1I_EEENSB_IJNSB_IJSE_NSC_ILi4096EEEEEES1L_NSB_IJSZ_NSC_ILi8192EEEEEEEEEEEEEvEEEENS_8epilogue10collective6detail29Sm90TmaWarpSpecializedAdapterINS27_15DefaultEpilogueISN_NSB_IJNSB_IJllllEEESE_SZ_EEES2C_NS26_6thread17LinearCombinationISN_Li1EffLNS2D_9ScaleType4KindE0ELNS_15FloatRoundStyleE2ESN_EENS_4gemm15EpilogueDefaultEEEEEvvEEEEvNT_6ParamsE,"",@"SHT_CUDA_INFO"
	.sectionflags	@""
	.align	4


	//----- nvinfo : EIATTR_CUDA_API_VERSION
	.align		4
        /*0000*/ 	.byte	0x04, 0x37
        /*0002*/ 	.short	(.L_18 - .L_17)
.L_17:
        /*0004*/ 	.word	0x00000082


	//----- nvinfo : EIATTR_KPARAM_INFO
	.align		4
.L_18:
        /*0008*/ 	.byte	0x04, 0x17
        /*000a*/ 	.short	(.L_20 - .L_19)
.L_19:
        /*000c*/ 	.word	0x00000000
        /*0010*/ 	.short	0x0000
        /*0012*/ 	.short	0x0070
        /*0014*/ 	.byte	0x00, 0xf0, 0x01, 0x10


	//----- nvinfo : EIATTR_SPARSE_MMA_MASK
	.align		4
.L_20:
        /*0018*/ 	.byte	0x03, 0x50
        /*001a*/ 	.short	0x0000


	//----- nvinfo : EIATTR_MAXREG_COUNT
	.align		4
        /*001c*/ 	.byte	0x03, 0x1b
        /*001e*/ 	.short	0x00ff


	//----- nvinfo : EIATTR_NUM_BARRIERS
	.align		4
        /*0020*/ 	.byte	0x02, 0x4c
        /*0022*/ 	.byte	0x01
	.zero		1


	//----- nvinfo : EIATTR_ANNOTATIONS
	.align		4
        /*0024*/ 	.byte	0x04, 0x55
        /*0026*/ 	.short	(.L_22 - .L_21)


	//   ....[0]....
.L_21:
        /*0028*/ 	.word	0x00000001
        /*002c*/ 	.byte	0xd0, 0x0a, 0x00, 0x00, 0x01, 0x00, 0x00, 0x00, 0x10, 0x0b, 0x00, 0x00, 0x01, 0x00, 0x00, 0x00
        /* <DEDUP_REMOVED lines=372> */
        /*177c*/ 	.byte	0x00, 0x23, 0x01, 0x00, 0x01, 0x00, 0x00, 0x00, 0xe0, 0x25, 0x01, 0x00


	//----- nvinfo : EIATTR_MERCURY_ISA_VERSION
	.align		4
.L_22:
        /*1788*/ 	.byte	0x03, 0x5f
        /*178a*/ 	.short	0x0101


	//----- nvinfo : EIATTR_COOP_GROUP_MASK_REGIDS
	.align		4
        /*178c*/ 	.byte	0x04, 0x29
        /*178e*/ 	.short	(.L_24 - .L_23)


	//   ....[0]....
.L_23:
        /*1790*/ 	.word	0xffffffff


	//   ....[1]....
        /*1794*/ 	.word	0xffffffff


	//   ....[2]....
        /*1798*/ 	.word	0xffffffff


	//   ....[3]....
        /*179c*/ 	.word	0xffffffff


	//----- nvinfo : EIATTR_COOP_GROUP_INSTR_OFFSETS
	.align		4
.L_24:
        /*17a0*/ 	.byte	0x04, 0x28
        /*17a2*/ 	.short	(.L_26 - .L_25)


	//   ....[0]....
.L_25:
        /*17a4*/ 	.word	0x00000080


	//   ....[1]....
        /*17a8*/ 	.word	0x000000b0


	//   ....[2]....
        /*17ac*/ 	.word	0x000001b0


	//   ....[3]....
        /*17b0*/ 	.word	0x000006d0


	//----- nvinfo : EIATTR_MBARRIER_INSTR_OFFSETS
	.align		4
.L_26:
        /*17b4*/ 	.byte	0x04, 0x39
        /*17b6*/ 	.short	(.L_28 - .L_27)


	//   ....[0]....
.L_27:
        /*17b8*/ 	.word	0x000003c0
        /*17bc*/ 	.word	0x000000ff
        /*17c0*/ 	.word	0x00030000
        /*17c4*/ 	.short	0x0100
        /*17c6*/ 	.byte	0x0a
	.zero		1


	//   ....[1]....
        /*17c8*/ 	.word	0x000003d0
        /*17cc*/ 	.word	0x000000ff
        /*17d0*/ 	.word	0x00030020
        /*17d4*/ 	.short	0x0100
        /*17d6*/ 	.byte	0x0a
	.zero		1


	//   ....[2]....
        /*17d8*/ 	.word	0x000003e0
        /*17dc*/ 	.word	0x000000ff
        /*17e0*/ 	.word	0x00030008
        /*17e4*/ 	.short	0x0100
        /*17e6*/ 	.byte	0x0a
	.zero		1


	//   ....[3]....
        /*17e8*/ 	.word	0x000003f0
        /*17ec*/ 	.word	0x000000ff
        /*17f0*/ 	.word	0x00030028
        /*17f4*/ 	.short	0x0100
        /*17f6*/ 	.byte	0x0a
	.zero		1


	//   ....[4]....
        /*17f8*/ 	.word	0x00000400
        /*17fc*/ 	.word	0x000000ff
        /*1800*/ 	.word	0x00030010
        /*1804*/ 	.short	0x0100
        /*1806*/ 	.byte	0x0a
	.zero		1


	//   ....[5]....
        /*1808*/ 	.word	0x00000410
        /*180c*/ 	.word	0x000000ff
        /*1810*/ 	.word	0x00030030
        /*1814*/ 	.short	0x0100
        /*1816*/ 	.byte	0x0a
	.zero		1


	//   ....[6]....
        /*1818*/ 	.word	0x00000420
        /*181c*/ 	.word	0x000000ff
        /*1820*/ 	.word	0x00030018
        /*1824*/ 	.short	0x0100
        /*1826*/ 	.byte	0x0a
	.zero		1


	//   ....[7]....
        /*1828*/ 	.word	0x00000430
        /*182c*/ 	.word	0x000000ff
        /*1830*/ 	.word	0x00030038
        /*1834*/ 	.short	0x0100
        /*1836*/ 	.byte	0x0a
	.zero		1


	//   ....[8]....
        /*1838*/ 	.word	0x000015b0
        /*183c*/ 	.word	0x00000003
        /*1840*/ 	.word	0x00030000
        /*1844*/ 	.short	0x010a
        /*1846*/ 	.byte	0x3f
	.zero		1


	//   ....[9]....
        /*1848*/ 	.word	0x000039f0
        /*184c*/ 	.word	0x00000000
        /*1850*/ 	.word	0x00030000
        /*1854*/ 	.short	0x010a
        /*1856*/ 	.byte	0x3f
	.zero		1


	//   ....[10]....
        /*1858*/ 	.word	0x000062b0
        /*185c*/ 	.word	0x00000000
        /*1860*/ 	.word	0x00000000
        /*1864*/ 	.short	0x0101
        /*1866*/ 	.byte	0x3f
	.zero		1


	//   ....[11]....
        /*1868*/ 	.word	0x000064c0
        /*186c*/ 	.word	0x00000005
        /*1870*/ 	.word	0x00000000
        /*1874*/ 	.short	0x0101
        /*1876*/ 	.byte	0x3f
	.zero		1


	//   ....[12]....
        /*1878*/ 	.word	0x00016680
        /*187c*/ 	.word	0x0000000c
        /*1880*/ 	.word	0x00030020
        /*1884*/ 	.short	0x010a
        /*1886*/ 	.byte	0x3f
	.zero		1


	//   ....[13]....
        /*1888*/ 	.word	0x00016ef0
        /*188c*/ 	.word	0x00000003
        /*1890*/ 	.word	0x00000000
        /*1894*/ 	.short	0x010a
        /*1896*/ 	.byte	0x3f
	.zero		1


	//   ....[14]....
        /*1898*/ 	.word	0x00016fc0
        /*189c*/ 	.word	0x00000003
        /*18a0*/ 	.word	0x00000000
        /*18a4*/ 	.short	0x010a
        /*18a6*/ 	.byte	0x3f
	.zero		1


	//   ....[15]....
        /*18a8*/ 	.word	0x00017090
        /*18ac*/ 	.word	0x00000003
        /*18b0*/ 	.word	0x00000000
        /*18b4*/ 	.short	0x010a
        /*18b6*/ 	.byte	0x3f
	.zero		1


	//   ....[16]....
        /*18b8*/ 	.word	0x00017160
        /*18bc*/ 	.word	0x00000003
        /*18c0*/ 	.word	0x00000000
        /*18c4*/ 	.short	0x010a
        /*18c6*/ 	.byte	0x3f
	.zero		1


	//----- nvinfo : EIATTR_NUM_MBARRIERS
	.align		4
.L_28:
        /*18c8*/ 	.byte	0x03, 0x38
        /*18ca*/ 	.short	0x0008


	//----- nvinfo : EIATTR_EXIT_INSTR_OFFSETS
	.align		4
        /*18cc*/ 	.byte	0x04, 0x1c
        /*18ce*/ 	.short	(.L_30 - .L_29)


	//   ....[0]....
.L_29:
        /*18d0*/ 	.word	0x00000ac0


	//   ....[1]....
        /*18d4*/ 	.word	0x00006710


	//   ....[2]....
        /*18d8*/ 	.word	0x00011a80


	//   ....[3]....
        /*18dc*/ 	.word	0x00011ac0


	//   ....[4]....
        /*18e0*/ 	.word	0x00016410


	//   ....[5]....
        /*18e4*/ 	.word	0x00016450


	//   ....[6]....
        /*18e8*/ 	.word	0x00016470


	//   ....[7]....
        /*18ec*/ 	.word	0x00016dc0


	//   ....[8]....
        /*18f0*/ 	.word	0x00017190


	//----- nvinfo : EIATTR_MAX_THREADS
	.align		4
.L_30:
        /*18f4*/ 	.byte	0x04, 0x05
        /*18f6*/ 	.short	(.L_32 - .L_31)
.L_31:
        /*18f8*/ 	.word	0x00000100
        /*18fc*/ 	.word	0x00000001
        /*1900*/ 	.word	0x00000001


	//----- nvinfo : EIATTR_CRS_STACK_SIZE
	.align		4
.L_32:
        /*1904*/ 	.byte	0x04, 0x1e
        /*1906*/ 	.short	(.L_34 - .L_33)
.L_33:
        /*1908*/ 	.word	0x00000000


	//----- nvinfo : EIATTR_CBANK_PARAM_SIZE
	.align		4
.L_34:
        /*190c*/ 	.byte	0x03, 0x19
        /*190e*/ 	.short	0x0470


	//----- nvinfo : EIATTR_PARAM_CBANK
	.align		4
        /*1910*/ 	.byte	0x04, 0x0a
        /*1912*/ 	.short	(.L_36 - .L_35)
	.align		4
.L_35:
        /*1914*/ 	.word	index@(.nv.constant0._ZN7cutlass13device_kernelINS_4conv6kernel13ConvUniversalINS1_16ConvProblemShapeILNS1_8OperatorE1ELi3EEENS1_10collective14CollectiveConvINS1_46MainloopSm90TmaGmmaWarpSpecializedImplicitGemmILS5_1ELi4ELi3EN4cute5tupleIJNSA_1CILi2EEENSC_ILi1EEESE_EEENS1_36KernelImplicitTmaWarpSpecializedSm90ELi1EEENSB_IJNSC_ILi256EEENSC_ILi128EEENSB_IJNSC_ILi64EEEEEEEEENS_6half_tESN_NSA_8TiledMMAINSA_8MMA_AtomIJNSA_4SM904GMMA26MMA_64x128x16_F32F16F16_SSILNSR_5MajorE0ELST_1ELNSR_7ScaleInE1ELSU_1EEEEEENSA_6LayoutINSB_IJSE_SE_SE_EEENSB_IJNSC_ILi0EEESZ_SZ_EEEEENSB_IJNSA_10UnderscoreES12_S12_EEEEENS7_6detail26Sm90ImplicitGemmTileTraitsINSA_20SM90_TMA_LOAD_IM2COLENSA_14ComposedLayoutINSA_7SwizzleILi3ELi4ELi3EEENSA_18smem_ptr_flag_bitsILi16EEENSX_INSB_IJNSB_IJNSC_ILi8EEENSC_ILi32EEEEEENSB_IJSK_SE_EEENSB_IJSE_NSC_ILi4EEEEEEEEENSB_IJNSB_IJSK_NSC_ILi512EEEEEENSB_IJSE_SZ_EEENSB_IJSZ_NSC_ILi16384EEEEEEEEEEEEEvEENS16_INSA_23SM90_TMA_LOAD_MULTICASTENS18_IS1A_S1C_NSX_INSB_IJNSB_IJSK_SD_EEENSB_IJS1D_S1D_EEES1I_EEENSB_IJNSB_IJSE_NSC_ILi4096EEEEEES1L_NSB_IJSZ_NSC_ILi8192EEEEEEEEEEEEEvEEEENS_8epilogue10collective6detail29Sm90TmaWarpSpecializedAdapterINS27_15DefaultEpilogueISN_NSB_IJNSB_IJllllEEESE_SZ_EEES2C_NS26_6thread17LinearCombinationISN_Li1EffLNS2D_9ScaleType4KindE0ELNS_15FloatRoundStyleE2ESN_EENS_4gemm15EpilogueDefaultEEEEEvvEEEEvNT_6ParamsE)
        /*1918*/ 	.short	0x0210
        /*191a*/ 	.short	0x0470


	//----- nvinfo : EIATTR_SW_WAR
	.align		4
.L_36:
        /*191c*/ 	.byte	0x04, 0x36
        /*191e*/ 	.short	(.L_38 - .L_37)
.L_37:
        /*1920*/ 	.word	0x00000008
.L_38:


//--------------------- .nv.callgraph             --------------------------
	.section	.nv.callgraph,"",@"SHT_CUDA_CALLGRAPH"
	.align	4
	.sectionentsize	8
	.align		4
        /*0000*/ 	.word	0x00000000
	.align		4
        /*0004*/ 	.word	0xffffffff
	.align		4
        /*0008*/ 	.word	0x00000000
	.align		4
        /*000c*/ 	.word	0xfffffffe
	.align		4
        /*0010*/ 	.word	0x00000000
	.align		4
        /*0014*/ 	.word	0xfffffffd
	.align		4
        /*0018*/ 	.word	0x00000000
	.align		4
        /*001c*/ 	.word	0xfffffffc


//--------------------- .nv.constant4             --------------------------
	.section	.nv.constant4,"a",@progbits
	.align	8
	.align		8
.nv.constant4:
        /*0000*/ 	.dword	_ZN39_INTERNAL_d88e2c73_4_k_cu_05d2a361_38154cuda3std3__45__cpo5beginE
	.align		8
        /*0008*/ 	.dword	_ZN39_INTERNAL_d88e2c73_4_k_cu_05d2a361_38154cuda3std3__45__cpo3endE
	.align		8
        /*0010*/ 	.dword	_ZN39_INTERNAL_d88e2c73_4_k_cu_05d2a361_38154cuda3std3__45__cpo6cbeginE
	.align		8
        /*0018*/ 	.dword	_ZN39_INTERNAL_d88e2c73_4_k_cu_05d2a361_38154cuda3std3__45__cpo4cendE
	.align		8
        /*0020*/ 	.dword	_ZN39_INTERNAL_d88e2c73_4_k_cu_05d2a361_38154cuda3std3__441_GLOBAL__N__d88e2c73_4_k_cu_05d2a361_38156ignoreE
	.align		8
        /*0028*/ 	.dword	_ZN39_INTERNAL_d88e2c73_4_k_cu_05d2a361_38154cuda3std3__419piecewise_constructE
	.align		8
        /*0030*/ 	.dword	_ZN39_INTERNAL_d88e2c73_4_k_cu_05d2a361_38154cuda3std3__48in_placeE
	.align		8
        /*0038*/ 	.dword	_ZN39_INTERNAL_d88e2c73_4_k_cu_05d2a361_38154cuda3std6ranges3__45__cpo4swapE
	.align		8
        /*0040*/ 	.dword	_ZN39_INTERNAL_d88e2c73_4_k_cu_05d2a361_38154cuda3std6ranges3__45__cpo9iter_moveE
	.align		8
        /*0048*/ 	.dword	_ZN39_INTERNAL_d88e2c73_4_k_cu_05d2a361_38154cute7productE
	.align		8
        /*0050*/ 	.dword	_ZN39_INTERNAL_d88e2c73_4_k_cu_05d2a361_38154cute1_E


//--------------------- .text._ZN7cutlass13device_kernelINS_4conv6kernel13ConvUniversalINS1_16ConvProblemShapeILNS1_8OperatorE1ELi3EEENS1_10collective14CollectiveConvINS1_46MainloopSm90TmaGmmaWarpSpecializedImplicitGemmILS5_1ELi4ELi3EN4cute5tupleIJNSA_1CILi2EEENSC_ILi1EEESE_EEENS1_36KernelImplicitTmaWarpSpecializedSm90ELi1EEENSB_IJNSC_ILi256EEENSC_ILi128EEENSB_IJNSC_ILi64EEEEEEEEENS_6half_tESN_NSA_8TiledMMAINSA_8MMA_AtomIJNSA_4SM904GMMA26MMA_64x128x16_F32F16F16_SSILNSR_5MajorE0ELST_1ELNSR_7ScaleInE1ELSU_1EEEEEENSA_6LayoutINSB_IJSE_SE_SE_EEENSB_IJNSC_ILi0EEESZ_SZ_EEEEENSB_IJNSA_10UnderscoreES12_S12_EEEEENS7_6detail26Sm90ImplicitGemmTileTraitsINSA_20SM90_TMA_LOAD_IM2COLENSA_14ComposedLayoutINSA_7SwizzleILi3ELi4ELi3EEENSA_18smem_ptr_flag_bitsILi16EEENSX_INSB_IJNSB_IJNSC_ILi8EEENSC_ILi32EEEEEENSB_IJSK_SE_EEENSB_IJSE_NSC_ILi4EEEEEEEEENSB_IJNSB_IJSK_NSC_ILi512EEEEEENSB_IJSE_SZ_EEENSB_IJSZ_NSC_ILi16384EEEEEEEEEEEEEvEENS16_INSA_23SM90_TMA_LOAD_MULTICASTENS18_IS1A_S1C_NSX_INSB_IJNSB_IJSK_SD_EEENSB_IJS1D_S1D_EEES1I_EEENSB_IJNSB_IJSE_NSC_ILi4096EEEEEES1L_NSB_IJSZ_NSC_ILi8192EEEEEEEEEEEEEvEEEENS_8epilogue10collective6detail29Sm90TmaWarpSpecializedAdapterINS27_15DefaultEpilogueISN_NSB_IJNSB_IJllllEEESE_SZ_EEES2C_NS26_6thread17LinearCombinationISN_Li1EffLNS2D_9ScaleType4KindE0ELNS_15FloatRoundStyleE2ESN_EENS_4gemm15EpilogueDefaultEEEEEvvEEEEvNT_6ParamsE --------------------------
	.section	.text._ZN7cutlass13device_kernelINS_4conv6kernel13ConvUniversalINS1_16ConvProblemShapeILNS1_8OperatorE1ELi3EEENS1_10collective14CollectiveConvINS1_46MainloopSm90TmaGmmaWarpSpecializedImplicitGemmILS5_1ELi4ELi3EN4cute5tupleIJNSA_1CILi2EEENSC_ILi1EEESE_EEENS1_36KernelImplicitTmaWarpSpecializedSm90ELi1EEENSB_IJNSC_ILi256EEENSC_ILi128EEENSB_IJNSC_ILi64EEEEEEEEENS_6half_tESN_NSA_8TiledMMAINSA_8MMA_AtomIJNSA_4SM904GMMA26MMA_64x128x16_F32F16F16_SSILNSR_5MajorE0ELST_1ELNSR_7ScaleInE1ELSU_1EEEEEENSA_6LayoutINSB_IJSE_SE_SE_EEENSB_IJNSC_ILi0EEESZ_SZ_EEEEENSB_IJNSA_10UnderscoreES12_S12_EEEEENS7_6detail26Sm90ImplicitGemmTileTraitsINSA_20SM90_TMA_LOAD_IM2COLENSA_14ComposedLayoutINSA_7SwizzleILi3ELi4ELi3EEENSA_18smem_ptr_flag_bitsILi16EEENSX_INSB_IJNSB_IJNSC_ILi8EEENSC_ILi32EEEEEENSB_IJSK_SE_EEENSB_IJSE_NSC_ILi4EEEEEEEEENSB_IJNSB_IJSK_NSC_ILi512EEEEEENSB_IJSE_SZ_EEENSB_IJSZ_NSC_ILi16384EEEEEEEEEEEEEvEENS16_INSA_23SM90_TMA_LOAD_MULTICASTENS18_IS1A_S1C_NSX_INSB_IJNSB_IJSK_SD_EEENSB_IJS1D_S1D_EEES1I_EEENSB_IJNSB_IJSE_NSC_ILi4096EEEEEES1L_NSB_IJSZ_NSC_ILi8192EEEEEEEEEEEEEvEEEENS_8epilogue10collective6detail29Sm90TmaWarpSpecializedAdapterINS27_15DefaultEpilogueISN_NSB_IJNSB_IJllllEEESE_SZ_EEES2C_NS26_6thread17LinearCombinationISN_Li1EffLNS2D_9ScaleType4KindE0ELNS_15FloatRoundStyleE2ESN_EENS_4gemm15EpilogueDefaultEEEEEvvEEEEvNT_6ParamsE,"ax",@progbits
	.align	128
.text._ZN7cutlass13device_kernelINS_4conv6kernel13ConvUniversalINS1_16ConvProblemShapeILNS1_8OperatorE1ELi3EEENS1_10collective14CollectiveConvINS1_46MainloopSm90TmaGmmaWarpSpecializedImplicitGemmILS5_1ELi4ELi3EN4cute5tupleIJNSA_1CILi2EEENSC_ILi1EEESE_EEENS1_36KernelImplicitTmaWarpSpecializedSm90ELi1EEENSB_IJNSC_ILi256EEENSC_ILi128EEENSB_IJNSC_ILi64EEEEEEEEENS_6half_tESN_NSA_8TiledMMAINSA_8MMA_AtomIJNSA_4SM904GMMA26MMA_64x128x16_F32F16F16_SSILNSR_5MajorE0ELST_1ELNSR_7ScaleInE1ELSU_1EEEEEENSA_6LayoutINSB_IJSE_SE_SE_EEENSB_IJNSC_ILi0EEESZ_SZ_EEEEENSB_IJNSA_10UnderscoreES12_S12_EEEEENS7_6detail26Sm90ImplicitGemmTileTraitsINSA_20SM90_TMA_LOAD_IM2COLENSA_14ComposedLayoutINSA_7SwizzleILi3ELi4ELi3EEENSA_18smem_ptr_flag_bitsILi16EEENSX_INSB_IJNSB_IJNSC_ILi8EEENSC_ILi32EEEEEENSB_IJSK_SE_EEENSB_IJSE_NSC_ILi4EEEEEEEEENSB_IJNSB_IJSK_NSC_ILi512EEEEEENSB_IJSE_SZ_EEENSB_IJSZ_NSC_ILi16384EEEEEEEEEEEEEvEENS16_INSA_23SM90_TMA_LOAD_MULTICASTENS18_IS1A_S1C_NSX_INSB_IJNSB_IJSK_SD_EEENSB_IJS1D_S1D_EEES1I_EEENSB_IJNSB_IJSE_NSC_ILi4096EEEEEES1L_NSB_IJSZ_NSC_ILi8192EEEEEEEEEEEEEvEEEENS_8epilogue10collective6detail29Sm90TmaWarpSpecializedAdapterINS27_15DefaultEpilogueISN_NSB_IJNSB_IJllllEEESE_SZ_EEES2C_NS26_6thread17LinearCombinationISN_Li1EffLNS2D_9ScaleType4KindE0ELNS_15FloatRoundStyleE2ESN_EENS_4gemm15EpilogueDefaultEEEEEvvEEEEvNT_6ParamsE:
        .type           _ZN7cutlass13device_kernelINS_4conv6kernel13ConvUniversalINS1_16ConvProblemShapeILNS1_8OperatorE1ELi3EEENS1_10collective14CollectiveConvINS1_46MainloopSm90TmaGmmaWarpSpecializedImplicitGemmILS5_1ELi4ELi3EN4cute5tupleIJNSA_1CILi2EEENSC_ILi1EEESE_EEENS1_36KernelImplicitTmaWarpSpecializedSm90ELi1EEENSB_IJNSC_ILi256EEENSC_ILi128EEENSB_IJNSC_ILi64EEEEEEEEENS_6half_tESN_NSA_8TiledMMAINSA_8MMA_AtomIJNSA_4SM904GMMA26MMA_64x128x16_F32F16F16_SSILNSR_5MajorE0ELST_1ELNSR_7ScaleInE1ELSU_1EEEEEENSA_6LayoutINSB_IJSE_SE_SE_EEENSB_IJNSC_ILi0EEESZ_SZ_EEEEENSB_IJNSA_10UnderscoreES12_S12_EEEEENS7_6detail26Sm90ImplicitGemmTileTraitsINSA_20SM90_TMA_LOAD_IM2COLENSA_14ComposedLayoutINSA_7SwizzleILi3ELi4ELi3EEENSA_18smem_ptr_flag_bitsILi16EEENSX_INSB_IJNSB_IJNSC_ILi8EEENSC_ILi32EEEEEENSB_IJSK_SE_EEENSB_IJSE_NSC_ILi4EEEEEEEEENSB_IJNSB_IJSK_NSC_ILi512EEEEEENSB_IJSE_SZ_EEENSB_IJSZ_NSC_ILi16384EEEEEEEEEEEEEvEENS16_INSA_23SM90_TMA_LOAD_MULTICASTENS18_IS1A_S1C_NSX_INSB_IJNSB_IJSK_SD_EEENSB_IJS1D_S1D_EEES1I_EEENSB_IJNSB_IJSE_NSC_ILi4096EEEEEES1L_NSB_IJSZ_NSC_ILi8192EEEEEEEEEEEEEvEEEENS_8epilogue10collective6detail29Sm90TmaWarpSpecializedAdapterINS27_15DefaultEpilogueISN_NSB_IJNSB_IJllllEEESE_SZ_EEES2C_NS26_6thread17LinearCombinationISN_Li1EffLNS2D_9ScaleType4KindE0ELNS_15FloatRoundStyleE2ESN_EENS_4gemm15EpilogueDefaultEEEEEvvEEEEvNT_6ParamsE,@function
        .size           _ZN7cutlass13device_kernelINS_4conv6kernel13ConvUniversalINS1_16ConvProblemShapeILNS1_8OperatorE1ELi3EEENS1_10collective14CollectiveConvINS1_46MainloopSm90TmaGmmaWarpSpecializedImplicitGemmILS5_1ELi4ELi3EN4cute5tupleIJNSA_1CILi2EEENSC_ILi1EEESE_EEENS1_36KernelImplicitTmaWarpSpecializedSm90ELi1EEENSB_IJNSC_ILi256EEENSC_ILi128EEENSB_IJNSC_ILi64EEEEEEEEENS_6half_tESN_NSA_8TiledMMAINSA_8MMA_AtomIJNSA_4SM904GMMA26MMA_64x128x16_F32F16F16_SSILNSR_5MajorE0ELST_1ELNSR_7ScaleInE1ELSU_1EEEEEENSA_6LayoutINSB_IJSE_SE_SE_EEENSB_IJNSC_ILi0EEESZ_SZ_EEEEENSB_IJNSA_10UnderscoreES12_S12_EEEEENS7_6detail26Sm90ImplicitGemmTileTraitsINSA_20SM90_TMA_LOAD_IM2COLENSA_14ComposedLayoutINSA_7SwizzleILi3ELi4ELi3EEENSA_18smem_ptr_flag_bitsILi16EEENSX_INSB_IJNSB_IJNSC_ILi8EEENSC_ILi32EEEEEENSB_IJSK_SE_EEENSB_IJSE_NSC_ILi4EEEEEEEEENSB_IJNSB_IJSK_NSC_ILi512EEEEEENSB_IJSE_SZ_EEENSB_IJSZ_NSC_ILi16384EEEEEEEEEEEEEvEENS16_INSA_23SM90_TMA_LOAD_MULTICASTENS18_IS1A_S1C_NSX_INSB_IJNSB_IJSK_SD_EEENSB_IJS1D_S1D_EEES1I_EEENSB_IJNSB_IJSE_NSC_ILi4096EEEEEES1L_NSB_IJSZ_NSC_ILi8192EEEEEEEEEEEEEvEEEENS_8epilogue10collective6detail29Sm90TmaWarpSpecializedAdapterINS27_15DefaultEpilogueISN_NSB_IJNSB_IJllllEEESE_SZ_EEES2C_NS26_6thread17LinearCombinationISN_Li1EffLNS2D_9ScaleType4KindE0ELNS_15FloatRoundStyleE2ESN_EENS_4gemm15EpilogueDefaultEEEEEvvEEEEvNT_6ParamsE,(.L_x_539 - _ZN7cutlass13device_kernelINS_4conv6kernel13ConvUniversalINS1_16ConvProblemShapeILNS1_8OperatorE1ELi3EEENS1_10collective14CollectiveConvINS1_46MainloopSm90TmaGmmaWarpSpecializedImplicitGemmILS5_1ELi4ELi3EN4cute5tupleIJNSA_1CILi2EEENSC_ILi1EEESE_EEENS1_36KernelImplicitTmaWarpSpecializedSm90ELi1EEENSB_IJNSC_ILi256EEENSC_ILi128EEENSB_IJNSC_ILi64EEEEEEEEENS_6half_tESN_NSA_8TiledMMAINSA_8MMA_AtomIJNSA_4SM904GMMA26MMA_64x128x16_F32F16F16_SSILNSR_5MajorE0ELST_1ELNSR_7ScaleInE1ELSU_1EEEEEENSA_6LayoutINSB_IJSE_SE_SE_EEENSB_IJNSC_ILi0EEESZ_SZ_EEEEENSB_IJNSA_10UnderscoreES12_S12_EEEEENS7_6detail26Sm90ImplicitGemmTileTraitsINSA_20SM90_TMA_LOAD_IM2COLENSA_14ComposedLayoutINSA_7SwizzleILi3ELi4ELi3EEENSA_18smem_ptr_flag_bitsILi16EEENSX_INSB_IJNSB_IJNSC_ILi8EEENSC_ILi32EEEEEENSB_IJSK_SE_EEENSB_IJSE_NSC_ILi4EEEEEEEEENSB_IJNSB_IJSK_NSC_ILi512EEEEEENSB_IJSE_SZ_EEENSB_IJSZ_NSC_ILi16384EEEEEEEEEEEEEvEENS16_INSA_23SM90_TMA_LOAD_MULTICASTENS18_IS1A_S1C_NSX_INSB_IJNSB_IJSK_SD_EEENSB_IJS1D_S1D_EEES1I_EEENSB_IJNSB_IJSE_NSC_ILi4096EEEEEES1L_NSB_IJSZ_NSC_ILi8192EEEEEEEEEEEEEvEEEENS_8epilogue10collective6detail29Sm90TmaWarpSpecializedAdapterINS27_15DefaultEpilogueISN_NSB_IJNSB_IJllllEEESE_SZ_EEES2C_NS26_6thread17LinearCombinationISN_Li1EffLNS2D_9ScaleType4KindE0ELNS_15FloatRoundStyleE2ESN_EENS_4gemm15EpilogueDefaultEEEEEvvEEEEvNT_6ParamsE)
        .other          _ZN7cutlass13device_kernelINS_4conv6kernel13ConvUniversalINS1_16ConvProblemShapeILNS1_8OperatorE1ELi3EEENS1_10collective14CollectiveConvINS1_46MainloopSm90TmaGmmaWarpSpecializedImplicitGemmILS5_1ELi4ELi3EN4cute5tupleIJNSA_1CILi2EEENSC_ILi1EEESE_EEENS1_36KernelImplicitTmaWarpSpecializedSm90ELi1EEENSB_IJNSC_ILi256EEENSC_ILi128EEENSB_IJNSC_ILi64EEEEEEEEENS_6half_tESN_NSA_8TiledMMAINSA_8MMA_AtomIJNSA_4SM904GMMA26MMA_64x128x16_F32F16F16_SSILNSR_5MajorE0ELST_1ELNSR_7ScaleInE1ELSU_1EEEEEENSA_6LayoutINSB_IJSE_SE_SE_EEENSB_IJNSC_ILi0EEESZ_SZ_EEEEENSB_IJNSA_10UnderscoreES12_S12_EEEEENS7_6detail26Sm90ImplicitGemmTileTraitsINSA_20SM90_TMA_LOAD_IM2COLENSA_14ComposedLayoutINSA_7SwizzleILi3ELi4ELi3EEENSA_18smem_ptr_flag_bitsILi16EEENSX_INSB_IJNSB_IJNSC_ILi8EEENSC_ILi32EEEEEENSB_IJSK_SE_EEENSB_IJSE_NSC_ILi4EEEEEEEEENSB_IJNSB_IJSK_NSC_ILi512EEEEEENSB_IJSE_SZ_EEENSB_IJSZ_NSC_ILi16384EEEEEEEEEEEEEvEENS16_INSA_23SM90_TMA_LOAD_MULTICASTENS18_IS1A_S1C_NSX_INSB_IJNSB_IJSK_SD_EEENSB_IJS1D_S1D_EEES1I_EEENSB_IJNSB_IJSE_NSC_ILi4096EEEEEES1L_NSB_IJSZ_NSC_ILi8192EEEEEEEEEEEEEvEEEENS_8epilogue10collective6detail29Sm90TmaWarpSpecializedAdapterINS27_15DefaultEpilogueISN_NSB_IJNSB_IJllllEEESE_SZ_EEES2C_NS26_6thread17LinearCombinationISN_Li1EffLNS2D_9ScaleType4KindE0ELNS_15FloatRoundStyleE2ESN_EENS_4gemm15EpilogueDefaultEEEEEvvEEEEvNT_6ParamsE,@"STO_CUDA_ENTRY STV_DEFAULT"
_ZN7cutlass13device_kernelINS_4conv6kernel13ConvUniversalINS1_16ConvProblemShapeILNS1_8OperatorE1ELi3EEENS1_10collective14CollectiveConvINS1_46MainloopSm90TmaGmmaWarpSpecializedImplicitGemmILS5_1ELi4ELi3EN4cute5tupleIJNSA_1CILi2EEENSC_ILi1EEESE_EEENS1_36KernelImplicitTmaWarpSpecializedSm90ELi1EEENSB_IJNSC_ILi256EEENSC_ILi128EEENSB_IJNSC_ILi64EEEEEEEEENS_6half_tESN_NSA_8TiledMMAINSA_8MMA_AtomIJNSA_4SM904GMMA26MMA_64x128x16_F32F16F16_SSILNSR_5MajorE0ELST_1ELNSR_7ScaleInE1ELSU_1EEEEEENSA_6LayoutINSB_IJSE_SE_SE_EEENSB_IJNSC_ILi0EEESZ_SZ_EEEEENSB_IJNSA_10UnderscoreES12_S12_EEEEENS7_6detail26Sm90ImplicitGemmTileTraitsINSA_20SM90_TMA_LOAD_IM2COLENSA_14ComposedLayoutINSA_7SwizzleILi3ELi4ELi3EEENSA_18smem_ptr_flag_bitsILi16EEENSX_INSB_IJNSB_IJNSC_ILi8EEENSC_ILi32EEEEEENSB_IJSK_SE_EEENSB_IJSE_NSC_ILi4EEEEEEEEENSB_IJNSB_IJSK_NSC_ILi512EEEEEENSB_IJSE_SZ_EEENSB_IJSZ_NSC_ILi16384EEEEEEEEEEEEEvEENS16_INSA_23SM90_TMA_LOAD_MULTICASTENS18_IS1A_S1C_NSX_INSB_IJNSB_IJSK_SD_EEENSB_IJS1D_S1D_EEES1I_EEENSB_IJNSB_IJSE_NSC_ILi4096EEEEEES1L_NSB_IJSZ_NSC_ILi8192EEEEEEEEEEEEEvEEEENS_8epilogue10collective6detail29Sm90TmaWarpSpecializedAdapterINS27_15DefaultEpilogueISN_NSB_IJNSB_IJllllEEESE_SZ_EEES2C_NS26_6thread17LinearCombinationISN_Li1EffLNS2D_9ScaleType4KindE0ELNS_15FloatRoundStyleE2ESN_EENS_4gemm15EpilogueDefaultEEEEEvvEEEEvNT_6ParamsE:
[----:B------:R-:W0:Y:S01]  /*0000*/  LDC R1, c[0x0][0x28] ;  /* 0x00000a00ff017b82 */ /* 0x000e220000000800 */
[----:B------:R-:W1:Y:S01]  /*0010*/  S2R R6, SR_TID.X ;  /* 0x0000000000067919 */ /* 0x000e620000002100 */
[----:B------:R-:W-:Y:S01]  /*0020*/  ELECT P0, URZ, PT ;  /* 0x00000000003f782f */ /* 0x000fe20003800000 */
[----:B------:R-:W-:Y:S01]  /*0030*/  BSSY B0, `(.L_x_0) ;  /* 0x0000017000007945 */ /* 0x000fe20003800000 */
[----:B0-----:R-:W-:Y:S01]  /*0040*/  VIADD R1, R1, 0xfffffc10 ;  /* 0xfffffc1001017836 */ /* 0x001fe20000000000 */
[----:B------:R-:W0:Y:S01]  /*0050*/  S2R R7, SR_CTAID.X ;  /* 0x0000000000077919 */ /* 0x000e220000002500 */
[--C-:B-1----:R-:W-:Y:S02]  /*0060*/  SHF.R.U32.HI R0, RZ, 0x5, R6.reuse ;  /* 0x00000005ff007819 */ /* 0x102fe40000011606 */
[----:B------:R-:W-:-:S03]  /*0070*/  SHF.R.S32.HI R3, RZ, 0x1f, R6 ;  /* 0x0000001fff037819 */ /* 0x000fc60000011406 */
[----:B------:R-:W1:Y:S02]  /*0080*/  SHFL.IDX PT, R2, R0, RZ, 0x1f ;  /* 0x00001fff00027589 */ /* 0x000e6400000e0000 */
[----:B-1----:R-:W-:Y:S02]  /*0090*/  R2UR UR4, R2 ;  /* 0x00000000020472ca */ /* 0x002fe400000e0000 */
[----:B------:R-:W-:-:S06]  /*00a0*/  SHF.R.U32.HI R2, RZ, 0x7, R6 ;  /* 0x00000007ff027819 */ /* 0x000fcc0000011606 */
[----:B------:R-:W1:Y:S05]  /*00b0*/  SHFL.IDX PT, R2, R2, RZ, 0x1f ;  /* 0x00001fff02027589 */ /* 0x000e6a00000e0000 */
[----:B------:R-:W-:Y:S02]  /*00c0*/  USHF.R.S32.HI UR5, URZ, 0x1f, UR4 ;  /* 0x0000001f3f057899 */ /* 0x000fe40008011404 */
[----:B------:R-:W-:Y:S02]  /*00d0*/  ISETP.NE.OR P0, PT, RZ, UR4, !P0 ;  /* 0x00000004ff007c0c */ /* 0x000fe4000c705670 */
[----:B------:R-:W-:-:S04]  /*00e0*/  ULEA.HI UR5, UR5, UR4, URZ, 0x2 ;  /* 0x0000000405057291 */ /* 0x000fc8000f8f103f */
[----:B------:R-:W-:-:S04]  /*00f0*/  ULOP3.LUT UR5, UR5, 0xfffffffc, URZ, 0xc0, !UPT ;  /* 0xfffffffc05057892 */ /* 0x000fc8000f8ec03f */
[----:B------:R-:W-:-:S03]  /*0100*/  UIADD3 UR7, UR4, -UR5, URZ ;  /* 0x8000000504077290 */ /* 0x000fc6000fffe03f */
[----:B0-----:R-:W-:Y:S09]  /*0110*/  @P0 BRA `(.L_x_1) ;  /* 0x0000000000200947 */ /* 0x001ff20003800000 */
[----:B------:R-:W-:Y:S02]  /*0120*/  ULDC.64 UR4, c[0x0][0x198] ;  /* 0x0000660000047ab9 */ /* 0x000fe40000000a00 */
[----:B------:R-:W-:Y:S02]  /*0130*/  UIADD3 UR8, UP0, UR4, 0xf0, URZ ;  /* 0x000000f004087890 */ /* 0x000fe4000ff1e03f */
[----:B------:R-:W-:Y:S02]  /*0140*/  UIADD3 UR4, UP1, UR4, 0x270, URZ ;  /* 0x0000027004047890 */ /* 0x000fe4000ff3e03f */
[----:B------:R-:W-:Y:S02]  /*0150*/  UIADD3.X UR9, URZ, UR5, URZ, UP0, !UPT ;  /* 0x000000053f097290 */ /* 0x000fe400087fe43f */
[----:B------:R-:W-:-:S07]  /*0160*/  UIADD3.X UR5, URZ, UR5, URZ, UP1, !UPT ;  /* 0x000000053f057290 */ /* 0x000fce0008ffe43f */
[----:B------:R0:W-:Y:S02]  /*0170*/  UTMACCTL.PF [UR8] ;  /* 0x00000000080079b9 */ /* 0x0001e40008040000 */
[----:B------:R0:W-:Y:S02]  /*0180*/  UTMACCTL.PF [UR4] ;  /* 0x00000000040079b9 */ /* 0x0001e40008040000 */
[----:B0-----:R-:W-:Y:S01]  /*0190*/  NOP ;  /* 0x0000000000007918 */ /* 0x001fe20000000000 */
.L_x_1:
[----:B------:R-:W-:Y:S05]  /*01a0*/  BSYNC B0 ;  /* 0x0000000000007941 */ /* 0x000fea0003800000 */
.L_x_0:
[----:B------:R-:W0:Y:S01]  /*01b0*/  SHFL.IDX PT, R0, R0, RZ, 0x1f ;  /* 0x00001fff00007589 */ /* 0x000e2200000e0000 */
[----:B------:R-:W-:Y:S02]  /*01c0*/  LEA.HI R3, R3, R6, RZ, 0x7 ;  /* 0x0000000603037211 */ /* 0x000fe400078f38ff */
[----:B-1----:R-:W-:Y:S01]  /*01d0*/  R2UR UR12, R2 ;  /* 0x00000000020c72ca */ /* 0x002fe200000e0000 */
[----:B------:R-:W1:Y:S01]  /*01e0*/  S2R R8, SR_CTAID.Y ;  /* 0x0000000000087919 */ /* 0x000e620000002600 */
[----:B------:R-:W-:Y:S02]  /*01f0*/  LOP3.LUT R3, R3, 0xffffff80, RZ, 0xc0, !PT ;  /* 0xffffff8003037812 */ /* 0x000fe400078ec0ff */
[----:B------:R-:W-:-:S03]  /*0200*/  I2FP.F32.U32 R4, R7 ;  /* 0x0000000700047245 */ /* 0x000fc60000201000 */
[----:B------:R-:W-:-:S05]  /*0210*/  IMAD.IADD R9, R6, 0x1, -R3 ;  /* 0x0000000106097824 */ /* 0x000fca00078e0a03 */
[----:B------:R-:W-:Y:S01]  /*0220*/  SHF.R.S32.HI R2, RZ, 0x1f, R9 ;  /* 0x0000001fff027819 */ /* 0x000fe20000011409 */
[----:B------:R-:W-:Y:S02]  /*0230*/  ULOP3.LUT UP0, URZ, UR12, UR7, URZ, 0xfc, !UPT ;  /* 0x000000070c3f7292 */ /* 0x000fe4000f80fc3f */
[----:B------:R-:W-:Y:S01]  /*0240*/  UISETP.NE.AND UP1, UPT, UR12, 0x1, UPT ;  /* 0x000000010c00788c */ /* 0x000fe2000bf25270 */
[----:B------:R-:W-:Y:S01]  /*0250*/  LEA.HI R2, R2, R9, RZ, 0x3 ;  /* 0x0000000902027211 */ /* 0x000fe200078f18ff */
[----:B------:R-:W-:-:S03]  /*0260*/  USEL UR6, URZ, 0x1, UP0 ;  /* 0x000000013f067887 */ /* 0x000fc60008000000 */
[--C-:B------:R-:W-:Y:S01]  /*0270*/  SHF.R.S32.HI R3, RZ, 0x3, R2.reuse ;  /* 0x00000003ff037819 */ /* 0x100fe20000011402 */
[----:B------:R-:W-:Y:S01]  /*0280*/  USEL UR6, UR6, 0x2, UP1 ;  /* 0x0000000206067887 */ /* 0x000fe20008800000 */
[----:B0-----:R-:W-:Y:S02]  /*0290*/  ISETP.NE.AND P0, PT, R0, RZ, PT ;  /* 0x000000ff0000720c */ /* 0x001fe40003f05270 */
[----:B------:R-:W-:Y:S02]  /*02a0*/  SHF.R.S32.HI R2, RZ, 0x1f, R2 ;  /* 0x0000001fff027819 */ /* 0x000fe40000011402 */
[----:B------:R-:W-:Y:S02]  /*02b0*/  SHF.R.S32.HI R5, RZ, 0x1f, R0 ;  /* 0x0000001fff057819 */ /* 0x000fe40000011400 */
[----:B------:R-:W-:Y:S02]  /*02c0*/  LEA.HI R2, R2, R3, RZ, 0x2 ;  /* 0x0000000302027211 */ /* 0x000fe400078f10ff */
[----:B------:R-:W-:-:S05]  /*02d0*/  LEA.HI R5, R5, R0, RZ, 0x2 ;  /* 0x0000000005057211 */ /* 0x000fca00078f10ff */
[----:B-1----:R-:W-:Y:S05]  /*02e0*/  @P0 BRA `(.L_x_2) ;  /* 0x0000000000580947 */ /* 0x002fea0003800000 */
[----:B------:R-:W0:Y:S01]  /*02f0*/  S2UR UR10, SR_CgaCtaId ;  /* 0x00000000000a79c3 */ /* 0x000e220000008800 */
[----:B------:R-:W-:Y:S01]  /*0300*/  UMOV UR4, 0x400 ;  /* 0x0000040000047882 */ /* 0x000fe20000000000 */
[----:B------:R-:W-:Y:S01]  /*0310*/  UMOV UR5, 0x1 ;  /* 0x0000000100057882 */ /* 0x000fe20000000000 */
[----:B------:R-:W-:Y:S01]  /*0320*/  UMOV UR8, 0x2 ;  /* 0x0000000200087882 */ /* 0x000fe20000000000 */
[----:B------:R-:W-:Y:S01]  /*0330*/  ELECT P0, URZ, PT ;  /* 0x00000000003f782f */ /* 0x000fe20003800000 */
[----:B------:R-:W-:-:S04]  /*0340*/  UIADD3 UR8, -UR8, 0x100000, URZ ;  /* 0x0010000008087890 */ /* 0x000fc8000fffe13f */
[----:B------:R-:W-:Y:S02]  /*0350*/  USHF.L.U32 UR9, UR8, 0xb, URZ ;  /* 0x0000000b08097899 */ /* 0x000fe4000800063f */
[----:B------:R-:W-:Y:S02]  /*0360*/  USHF.L.U32 UR8, UR8, 0x1, URZ ;  /* 0x0000000108087899 */ /* 0x000fe4000800063f */
[----:B0-----:R-:W-:Y:S02]  /*0370*/  ULEA UR10, UR10, UR4, 0x18 ;  /* 0x000000040a0a7291 */ /* 0x001fe4000f8ec03f */
[----:B------:R-:W-:-:S04]  /*0380*/  UIADD3 UR4, -UR5, 0x100000, URZ ;  /* 0x0010000005047890 */ /* 0x000fc8000fffe13f */
[----:B------:R-:W-:Y:S02]  /*0390*/  USHF.L.U32 UR5, UR4, 0xb, URZ ;  /* 0x0000000b04057899 */ /* 0x000fe4000800063f */
[----:B------:R-:W-:Y:S01]  /*03a0*/  USHF.L.U32 UR4, UR4, 0x1, URZ ;  /* 0x0000000104047899 */ /* 0x000fe2000800063f */
[----:B------:R-:W0:Y:S11]  /*03b0*/  FENCE.VIEW.ASYNC.S ;  /* 0x00000000000073c6 */ /* 0x000e360000000000 */
[----:B0-----:R0:W1:Y:S01]  /*03c0*/  SYNCS.EXCH.64 URZ, [UR10+0x30000], UR4 ;  /* 0x030000040a3f75b2 */ /* 0x0010620008000100 */
[----:B------:R0:W2:Y:S01]  /*03d0*/  SYNCS.EXCH.64 URZ, [UR10+0x30020], UR8 ;  /* 0x030020080a3f75b2 */ /* 0x0000a20008000100 */
[----:B------:R0:W3:Y:S01]  /*03e0*/  SYNCS.EXCH.64 URZ, [UR10+0x30008], UR4 ;  /* 0x030008040a3f75b2 */ /* 0x0000e20008000100 */
[----:B------:R0:W4:Y:S01]  /*03f0*/  SYNCS.EXCH.64 URZ, [UR10+0x30028], UR8 ;  /* 0x030028080a3f75b2 */ /* 0x0001220008000100 */
[----:B------:R0:W0:Y:S01]  /*0400*/  SYNCS.EXCH.64 URZ, [UR10+0x30010], UR4 ;  /* 0x030010040a3f75b2 */ /* 0x0000220008000100 */
[----:B------:R0:W0:Y:S01]  /*0410*/  SYNCS.EXCH.64 URZ, [UR10+0x30030], UR8 ;  /* 0x030030080a3f75b2 */ /* 0x0000220008000100 */
[----:B------:R0:W0:Y:S01]  /*0420*/  SYNCS.EXCH.64 URZ, [UR10+0x30018], UR4 ;  /* 0x030018040a3f75b2 */ /* 0x0000220008000100 */
[----:B------:R0:W0:Y:S01]  /*0430*/  SYNCS.EXCH.64 URZ, [UR10+0x30038], UR8 ;  /* 0x030038080a3f75b2 */ /* 0x0000220008000100 */
[----:B------:R-:W-:Y:S01]  /*0440*/  NOP ;  /* 0x0000000000007918 */ /* 0x000fe20000000000 */
.L_x_2:
[----:B0-----:R-:W-:Y:S01]  /*0450*/  ULDC UR4, c[0x0][0x150] ;  /* 0x0000540000047ab9 */ /* 0x001fe20000000800 */
[----:B------:R-:W-:Y:S01]  /*0460*/  LOP3.LUT R2, R2, 0xfffffffc, RZ, 0xc0, !PT ;  /* 0xfffffffc02027812 */ /* 0x000fe200078ec0ff */
[----:B------:R-:W-:Y:S01]  /*0470*/  FMUL R4, R4, UR4 ;  /* 0x0000000404047c20 */ /* 0x000fe20008400000 */
[----:B------:R-:W-:Y:S01]  /*0480*/  LOP3.LUT R5, R5, 0x3ffffffc, RZ, 0xc0, !PT ;  /* 0x3ffffffc05057812 */ /* 0x000fe200078ec0ff */
[----:B------:R-:W-:Y:S01]  /*0490*/  ULDC UR4, c[0x0][0x154] ;  /* 0x0000550000047ab9 */ /* 0x000fe20000000800 */
[----:B------:R-:W-:Y:S01]  /*04a0*/  LOP3.LUT P0, RZ, R9, 0x7, RZ, 0xc0, !PT ;  /* 0x0000000709ff7812 */ /* 0x000fe2000780c0ff */
[----:B------:R-:W-:Y:S01]  /*04b0*/  IMAD.IADD R2, R3, 0x1, -R2 ;  /* 0x0000000103027824 */ /* 0x000fe200078e0a02 */
[----:B------:R-:W-:Y:S01]  /*04c0*/  NOP ;  /* 0x0000000000007918 */ /* 0x000fe20000000000 */
[----:B------:R-:W0:Y:S01]  /*04d0*/  F2I.U32.TRUNC.NTZ R4, R4 ;  /* 0x0000000400047305 */ /* 0x000e22000020f000 */
[----:B------:R-:W-:Y:S01]  /*04e0*/  IMAD.IADD R5, R0, 0x1, -R5 ;  /* 0x0000000100057824 */ /* 0x000fe200078e0a05 */
[----:B------:R-:W-:-:S04]  /*04f0*/  NOP ;  /* 0x0000000000007918 */ /* 0x000fc80000000000 */
[----:B------:R-:W-:Y:S02]  /*0500*/  LEA R5, R5, R2, 0x2 ;  /* 0x0000000205057211 */ /* 0x000fe400078e10ff */
[----:B------:R-:W-:Y:S02]  /*0510*/  I2FP.F32.U32 R2, R8 ;  /* 0x0000000800027245 */ /* 0x000fe40000201000 */
[----:B------:R-:W-:-:S03]  /*0520*/  LEA.HI R0, R5, R5, RZ, 0x1 ;  /* 0x0000000505007211 */ /* 0x000fc600078f08ff */
[----:B------:R-:W-:Y:S01]  /*0530*/  FMUL R2, R2, UR4 ;  /* 0x0000000402027c20 */ /* 0x000fe20008400000 */
[----:B------:R-:W-:Y:S01]  /*0540*/  ULDC UR4, c[0x0][0x144] ;  /* 0x0000510000047ab9 */ /* 0x000fe20000000800 */
[----:B0-----:R-:W-:Y:S01]  /*0550*/  IMAD.MOV R10, RZ, RZ, -R4 ;  /* 0x000000ffff0a7224 */ /* 0x001fe200078e0a04 */
[----:B------:R-:W-:Y:S02]  /*0560*/  LOP3.LUT R0, R0, 0xfffffffe, RZ, 0xc0, !PT ;  /* 0xfffffffe00007812 */ /* 0x000fe400078ec0ff */
[----:B------:R-:W-:Y:S01]  /*0570*/  MOV R4, 0x1 ;  /* 0x0000000100047802 */ /* 0x000fe20000000f00 */
[----:B------:R-:W-:Y:S01]  /*0580*/  IMAD R3, R10, UR4, R7 ;  /* 0x000000040a037c24 */ /* 0x000fe2000f8e0207 */
[----:B------:R-:W0:Y:S01]  /*0590*/  F2I.U32.TRUNC.NTZ R2, R2 ;  /* 0x0000000200027305 */ /* 0x000e22000020f000 */
[----:B------:R-:W5:Y:S01]  /*05a0*/  LDC R10, c[0x0][0x140] ;  /* 0x00005000ff0a7b82 */ /* 0x000f620000000800 */
[----:B------:R-:W-:Y:S01]  /*05b0*/  IMAD.IADD R0, R5, 0x1, -R0 ;  /* 0x0000000105007824 */ /* 0x000fe200078e0a00 */
[----:B------:R-:W-:-:S04]  /*05c0*/  ULDC UR4, c[0x0][0x148] ;  /* 0x0000520000047ab9 */ /* 0x000fc80000000800 */
[----:B------:R-:W-:Y:S01]  /*05d0*/  ISETP.NE.AND P2, PT, R0, R3, PT ;  /* 0x000000030000720c */ /* 0x000fe20003f45270 */
[----:B------:R-:W-:-:S05]  /*05e0*/  IMAD.SHL.U32 R0, R5, 0x4, RZ ;  /* 0x0000000405007824 */ /* 0x000fca00078e00ff */
[----:B------:R-:W-:Y:S01]  /*05f0*/  LOP3.LUT R5, R5, 0xc, R0, 0x78, !PT ;  /* 0x0000000c05057812 */ /* 0x000fe200078e7800 */
[----:B0-----:R-:W-:-:S03]  /*0600*/  IMAD.MOV R3, RZ, RZ, -R2 ;  /* 0x000000ffff037224 */ /* 0x001fc600078e0a02 */
[----:B------:R-:W-:Y:S01]  /*0610*/  ISETP.LT.U32.AND P0, PT, R5, 0x2, !P0 ;  /* 0x000000020500780c */ /* 0x000fe20004701070 */
[----:B------:R-:W-:Y:S02]  /*0620*/  IMAD R3, R3, UR4, R8 ;  /* 0x0000000403037c24 */ /* 0x000fe4000f8e0208 */
[----:B------:R-:W-:-:S04]  /*0630*/  @P2 LEA.HI R0, R5, R5, RZ, 0x1 ;  /* 0x0000000505002211 */ /* 0x000fc800078f08ff */
[----:B------:R-:W-:Y:S02]  /*0640*/  @P2 SHF.R.S32.HI R0, RZ, 0x1, R0 ;  /* 0x00000001ff002819 */ /* 0x000fe40000011400 */
[----:B-----5:R-:W-:Y:S02]  /*0650*/  ISETP.EQ.U32.AND P1, PT, R10, 0x1, PT ;  /* 0x000000010a00780c */ /* 0x020fe40003f22070 */
[----:B------:R-:W-:Y:S02]  /*0660*/  @P2 ISETP.NE.AND P3, PT, R0, R3, PT ;  /* 0x000000030000220c */ /* 0x000fe40003f65270 */
[----:B------:R-:W-:Y:S02]  /*0670*/  SEL R3, RZ, 0x1, !P0 ;  /* 0x00000001ff037807 */ /* 0x000fe40004000000 */
[----:B------:R-:W-:-:S04]  /*0680*/  @P2 SEL R4, RZ, 0x1, P3 ;  /* 0x00000001ff042807 */ /* 0x000fc80001800000 */
[----:B------:R-:W-:-:S03]  /*0690*/  LOP3.LUT R4, R4, R3, RZ, 0xc0, !PT ;  /* 0x0000000304047212 */ /* 0x000fc600078ec0ff */
[----:B------:R-:W-:Y:S05]  /*06a0*/  @!P1 BRA `(.L_x_3) ;  /* 0x0000000000089947 */ /* 0x000fea0003800000 */
[----:B-1234-:R-:W-:Y:S01]  /*06b0*/  UCGABAR_ARV ;  /* 0x00000000000079c7 */ /* 0x01efe20008000000 */
[----:B------:R-:W-:Y:S05]  /*06c0*/  BRA `(.L_x_4) ;  /* 0x0000000000047947 */ /* 0x000fea0003800000 */
.L_x_3:
[----:B-1234-:R-:W-:Y:S01]  /*06d0*/  NOP ;  /* 0x0000000000007918 */ /* 0x01efe20000000000 */
.L_x_4:
[----:B------:R-:W-:Y:S01]  /*06e0*/  ULDC.64 UR4, c[0x0][0x618] ;  /* 0x0001860000047ab9 */ /* 0x000fe20000000a00 */
[----:B------:R-:W-:Y:S01]  /*06f0*/  ULDC.64 UR20, c[0x0][0x208] ;  /* 0x0000820000147ab9 */ /* 0x000fe20000000a00 */
[----:B------:R-:W-:-:S04]  /*0700*/  ISETP.NE.U32.AND P0, PT, RZ, UR4, PT ;  /* 0x00000004ff007c0c */ /* 0x000fc8000bf05070 */
[----:B------:R-:W-:-:S13]  /*0710*/  ISETP.NE.AND.EX P0, PT, RZ, UR5, PT, P0 ;  /* 0x00000005ff007c0c */ /* 0x000fda000bf05300 */
[----:B------:R-:W-:Y:S05]  /*0720*/  @!P0 BRA `(.L_x_5) ;  /* 0x0000000000208947 */ /* 0x000fea0003800000 */
[----:B------:R-:W0:Y:S02]  /*0730*/  LDC.64 R2, c[0x0][0x618] ;  /* 0x00018600ff027b82 */ /* 0x000e240000000a00 */
[----:B0-----:R-:W2:Y:S02]  /*0740*/  LDG.E.64 R2, desc[UR20][R2.64] ;  /* 0x0000001402027981 */ /* 0x001ea4000c1e1b00 */
[----:B--2---:R-:W-:-:S04]  /*0750*/  ISETP.NE.U32.AND P0, PT, R2, RZ, PT ;  /* 0x000000ff0200720c */ /* 0x004fc80003f05070 */
[----:B------:R-:W-:-:S13]  /*0760*/  ISETP.NE.AND.EX P0, PT, R3, RZ, PT, P0 ;  /* 0x000000ff0300720c */ /* 0x000fda0003f05300 */
[----:B------:R-:W-:Y:S05]  /*0770*/  @!P0 BRA `(.L_x_5) ;  /* 0x00000000000c8947 */ /* 0x000fea0003800000 */
[----:B------:R-:W2:Y:S02]  /*0780*/  LD.E R2, desc[UR20][R2.64] ;  /* 0x0000001402027980 */ /* 0x000ea4000c101900 */
[----:B--2---:R-:W-:Y:S01]  /*0790*/  R2UR UR11, R2 ;  /* 0x00000000020b72ca */ /* 0x004fe200000e0000 */
[----:B------:R-:W-:-:S14]  /*07a0*/  BRA `(.L_x_6) ;  /* 0x0000000000247947 */ /* 0x000fdc0003800000 */
.L_x_5:
[----:B------:R-:W-:Y:S02]  /*07b0*/  ULDC.64 UR4, c[0x0][0x608] ;  /* 0x0001820000047ab9 */ /* 0x000fe40000000a00 */
[----:B------:R-:W-:-:S04]  /*07c0*/  ISETP.NE.U32.AND P0, PT, RZ, UR4, PT ;  /* 0x00000004ff007c0c */ /* 0x000fc8000bf05070 */
[----:B------:R-:W-:-:S13]  /*07d0*/  ISETP.NE.AND.EX P0, PT, RZ, UR5, PT, P0 ;  /* 0x00000005ff007c0c */ /* 0x000fda000bf05300 */
[----:B------:R-:W-:Y:S05]  /*07e0*/  @!P0 BRA `(.L_x_7) ;  /* 0x0000000000108947 */ /* 0x000fea0003800000 */
[----:B------:R-:W0:Y:S02]  /*07f0*/  LDC.64 R2, c[0x0][0x608] ;  /* 0x00018200ff027b82 */ /* 0x000e240000000a00 */
[----:B0-----:R-:W2:Y:S02]  /*0800*/  LDG.E R2, desc[UR20][R2.64] ;  /* 0x0000001402027981 */ /* 0x001ea4000c1e1900 */
[----:B--2---:R-:W-:Y:S01]  /*0810*/  R2UR UR11, R2 ;  /* 0x00000000020b72ca */ /* 0x004fe200000e0000 */
[----:B------:R-:W-:-:S14]  /*0820*/  BRA `(.L_x_6) ;  /* 0x0000000000047947 */ /* 0x000fdc0003800000 */
.L_x_7:
[----:B------:R-:W-:-:S05]  /*0830*/  ULDC UR11, c[0x0][0x600] ;  /* 0x00018000000b7ab9 */ /* 0x000fca0000000800 */
.L_x_6:
[----:B------:R-:W-:Y:S02]  /*0840*/  ULDC.64 UR4, c[0x0][0x620] ;  /* 0x0001880000047ab9 */ /* 0x000fe40000000a00 */
        /* <DEDUP_REMOVED lines=11> */
.L_x_8:
        /* <DEDUP_REMOVED lines=8> */
.L_x_10:
[----:B------:R-:W-:-:S05]  /*0980*/  ULDC UR22, c[0x0][0x604] ;  /* 0x0001810000167ab9 */ /* 0x000fca0000000800 */
.L_x_9:
[----:B------:R-:W-:Y:S01]  /*0990*/  ULDC UR4, c[0x0][0x3dc] ;  /* 0x0000f70000047ab9 */ /* 0x000fe20000000800 */
[----:B------:R-:W-:Y:S01]  /*09a0*/  ULDC.64 UR8, c[0x0][0x3e0] ;  /* 0x0000f80000087ab9 */ /* 0x000fe20000000a00 */
[----:B------:R-:W-:Y:S02]  /*09b0*/  UIADD3 UR4, UR4, 0x3f, URZ ;  /* 0x0000003f04047890 */ /* 0x000fe4000fffe03f */
[----:B------:R-:W-:Y:S02]  /*09c0*/  UIMAD UR8, UR9, UR8, URZ ;  /* 0x00000008090872a4 */ /* 0x000fe4000f8e023f */
[----:B------:R-:W-:-:S04]  /*09d0*/  USHF.R.S32.HI UR5, URZ, 0x1f, UR4 ;  /* 0x0000001f3f057899 */ /* 0x000fc80008011404 */
[----:B------:R-:W-:-:S03]  /*09e0*/  ULEA.HI UR4, UR5, UR4, URZ, 0x6 ;  /* 0x0000000405047291 */ /* 0x000fc6000f8f303f */
[----:B------:R-:W-:Y:S01]  /*09f0*/  ULDC UR5, c[0x0][0x3e8] ;  /* 0x0000fa0000057ab9 */ /* 0x000fe20000000800 */
[----:B------:R-:W-:Y:S02]  /*0a00*/  USHF.R.S32.HI UR4, URZ, 0x6, UR4 ;  /* 0x000000063f047899 */ /* 0x000fe40008011404 */
[----:B------:R-:W-:-:S04]  /*0a10*/  UIMAD UR5, UR8, UR5, URZ ;  /* 0x00000005080572a4 */ /* 0x000fc8000f8e023f */
[----:B------:R-:W-:Y:S01]  /*0a20*/  UIMAD UR5, UR4, UR5, URZ ;  /* 0x00000005040572a4 */ /* 0x000fe2000f8e023f */
[----:B------:R-:W-:Y:S11]  /*0a30*/  @!P1 BRA `(.L_x_11) ;  /* 0x00000000000c9947 */ /* 0x000ff60003800000 */
[----:B------:R-:W-:Y:S01]  /*0a40*/  UCGABAR_WAIT ;  /* 0x0000000000007dc7 */ /* 0x000fe20008000000 */
[----:B------:R-:W-:Y:S01]  /*0a50*/  CCTL.IVALL ;  /* 0x00000000ff00798f */ /* 0x000fe20002000000 */
[----:B------:R-:W-:Y:S05]  /*0a60*/  BRA `(.L_x_12) ;  /* 0x0000000000047947 */ /* 0x000fea0003800000 */
.L_x_11:
[----:B------:R-:W-:Y:S06]  /*0a70*/  BAR.SYNC.DEFER_BLOCKING 0x0 ;  /* 0x0000000000007b1d */ /* 0x000fec0000010000 */
.L_x_12:
[----:B------:R-:W-:-:S13]  /*0a80*/  ISETP.NE.AND P0, PT, RZ, UR12, PT ;  /* 0x0000000cff007c0c */ /* 0x000fda000bf05270 */
[----:B------:R-:W-:Y:S05]  /*0a90*/  @!P0 BRA `(.L_x_13) ;  /* 0x0000015800708947 */ /* 0x000fea0003800000 */
[----:B------:R-:W-:-:S06]  /*0aa0*/  UISETP.NE.AND UP0, UPT, UR12, 0x1, UPT ;  /* 0x000000010c00788c */ /* 0x000fcc000bf05270 */
[----:B------:R-:W-:-:S13]  /*0ab0*/  PLOP3.LUT P0, PT, PT, PT, UP0, 0x80, 0x0 ;  /* 0x000000000000781c */ /* 0x000fda0003f0f008 */
[----:B------:R-:W-:Y:S05]  /*0ac0*/  @P0 EXIT ;  /* 0x000000000000094d */ /* 0x000fea0003800000 */
[----:B------:R0:W-:Y:S01]  /*0ad0*/  STL [R1], RZ ;  /* 0x000000ff01007387 */ /* 0x0001e20000100800 */
[----:B------:R-:W-:Y:S01]  /*0ae0*/  UISETP.GE.AND UP0, UPT, UR5, 0x1, UPT ;  /* 0x000000010500788c */ /* 0x000fe2000bf06270 */
[----:B------:R-:W-:Y:S01]  /*0af0*/  CS2R R86, SRZ ;  /* 0x0000000000567805 */ /* 0x000fe2000001ff00 */
[----:B------:R-:W-:Y:S01]  /*0b00*/  UMOV UR4, URZ ;  /* 0x0000003f00047c82 */ /* 0x000fe20008000000 */
[----:B------:R0:W-:Y:S01]  /*0b10*/  STL [R1+0x4], RZ ;  /* 0x000004ff01007387 */ /* 0x0001e20000100800 */
[----:B------:R-:W-:Y:S02]  /*0b20*/  CS2R R152, SRZ ;  /* 0x0000000000987805 */ /* 0x000fe4000001ff00 */
[----:B------:R-:W-:Y:S02]  /*0b30*/  CS2R R154, SRZ ;  /* 0x00000000009a7805 */ /* 0x000fe4000001ff00 */
[----:B------:R-:W-:Y:S01]  /*0b40*/  PLOP3.LUT P0, PT, PT, PT, UP0, 0x80, 0x0 ;  /* 0x000000000000781c */ /* 0x000fe20003f0f008 */
[----:B------:R0:W-:Y:S01]  /*0b50*/  STL [R1+0x8], RZ ;  /* 0x000008ff01007387 */ /* 0x0001e20000100800 */
[----:B------:R-:W-:-:S02]  /*0b60*/  CS2R R156, SRZ ;  /* 0x00000000009c7805 */ /* 0x000fc4000001ff00 */
[----:B------:R-:W-:Y:S02]  /*0b70*/  CS2R R158, SRZ ;  /* 0x00000000009e7805 */ /* 0x000fe4000001ff00 */
[----:B------:R-:W-:Y:S01]  /*0b80*/  CS2R R160, SRZ ;  /* 0x0000000000a07805 */ /* 0x000fe2000001ff00 */
[----:B------:R0:W-:Y:S01]  /*0b90*/  STL [R1+0xc], RZ ;  /* 0x00000cff01007387 */ /* 0x0001e20000100800 */
[----:B------:R-:W-:Y:S02]  /*0ba0*/  CS2R R162, SRZ ;  /* 0x0000000000a27805 */ /* 0x000fe4000001ff00 */
[----:B------:R-:W-:Y:S02]  /*0bb0*/  CS2R R164, SRZ ;  /* 0x0000000000a47805 */ /* 0x000fe4000001ff00 */
[----:B------:R-:W-:Y:S01]  /*0bc0*/  CS2R R166, SRZ ;  /* 0x0000000000a67805 */ /* 0x000fe2000001ff00 */
        /* <DEDUP_REMOVED lines=116> */
[----:B------:R0:W-:Y:S04]  /*1310*/  STL [R1+0x84], RZ ;  /* 0x000084ff01007387 */ /* 0x0001e80000100800 */
        /* <DEDUP_REMOVED lines=29> */
[----:B------:R0:W-:Y:S01]  /*14f0*/  STL [R1+0xfc], RZ ;  /* 0x0000fcff01007387 */ /* 0x0001e20000100800 */
[----:B------:R-:W-:Y:S05]  /*1500*/  @!P0 BRA `(.L_x_14) ;  /* 0x0000002000e48947 */ /* 0x000fea0003800000 */
[----:B------:R-:W-:-:S04]  /*1510*/  ULOP3.LUT UR4, UR6, 0x1, URZ, 0xfc, !UPT ;  /* 0x0000000106047892 */ /* 0x000fc8000f8efc3f */
[----:B------:R-:W-:-:S06]  /*1520*/  UISETP.NE.AND UP0, UPT, UR4, 0x3, UPT ;  /* 0x000000030400788c */ /* 0x000fcc000bf05270 */
[----:B------:R-:W-:-:S13]  /*1530*/  PLOP3.LUT P1, PT, PT, PT, UP0, 0x80, 0x0 ;  /* 0x000000000000781c */ /* 0x000fda0003f2f008 */
[----:B------:R-:W-:Y:S05]  /*1540*/  @!P1 BRA `(.L_x_15) ;  /* 0x0000000000049947 */ /* 0x000fea0003800000 */
[----:B------:R-:W-:Y:S01]  /*1550*/  BPT.TRAP 0x1 ;  /* 0x000000040000795c */ /* 0x000fe20000300000 */
.L_x_15:
[----:B------:R-:W1:Y:S01]  /*1560*/  S2UR UR7, SR_CgaCtaId ;  /* 0x00000000000779c3 */ /* 0x000e620000008800 */
[----:B------:R-:W-:Y:S01]  /*1570*/  SHF.L.U32 R0, RZ, 0x1f, RZ ;  /* 0x0000001fff007819 */ /* 0x000fe200000006ff */
[----:B------:R-:W-:Y:S02]  /*1580*/  UMOV UR4, 0x400 ;  /* 0x0000040000047882 */ /* 0x000fe40000000000 */
[----:B-1----:R-:W-:-:S12]  /*1590*/  ULEA UR4, UR7, UR4, 0x18 ;  /* 0x0000000407047291 */ /* 0x002fd8000f8ec03f */
.L_x_16:
[----:B-1----:R-:W-:-:S04]  /*15a0*/  IMAD.U32 R3, RZ, RZ, UR4 ;  /* 0x00000004ff037e24 */ /* 0x002fc8000f8e00ff */
[----:B------:R1:W2:Y:S03]  /*15b0*/  SYNCS.PHASECHK.TRANS64.TRYWAIT P1, [R3+URZ+0x30000], R0 ;  /* 0x03000000030075a7 */ /* 0x0002a6000802017f */
[----:B--2---:R-:W-:Y:S05]  /*15c0*/  @!P1 NANOSLEEP.SYNCS 0x989680 ;  /* 0x009896800000995d */ /* 0x004fea0003900000 */
[----:B------:R-:W2:Y:S02]  /*15d0*/  @!P1 SYNCS.PHASECHK.TRANS64 P1, [R3+URZ+0x30000], R0 ;  /* 0x03000000030095a7 */ /* 0x000ea4000802007f */
[----:B--2---:R-:W-:Y:S05]  /*15e0*/  @!P1 BRA `(.L_x_16) ;  /* 0xfffffffc00ec9947 */ /* 0x004fea000383ffff */
[----:B------:R-:W-:Y:S01]  /*15f0*/  UIADD3 UR7, UR4, 0x20000, URZ ;  /* 0x0002000004077890 */ /* 0x000fe2000fffe03f */
[----:B------:R-:W-:Y:S01]  /*1600*/  WARPGROUP.ARRIVE ;  /* 0x00000000000079c5 */ /* 0x000fe20000000000 */
[----:B------:R-:W-:Y:S01]  /*1610*/  USHF.R.U32.HI UR4, URZ, 0x4, UR4 ;  /* 0x000000043f047899 */ /* 0x000fe20008011604 */
[----:B------:R2:W-:Y:S01]  /*1620*/  STL [R1+0x174], R5 ;  /* 0x0001740501007387 */ /* 0x0005e20000100800 */
[----:B------:R-:W-:Y:S02]  /*1630*/  USHF.R.U32.HI UR7, URZ, 0x4, UR7 ;  /* 0x000000043f077899 */ /* 0x000fe40008011607 */
[----:B------:R-:W-:Y:S01]  /*1640*/  ULOP3.LUT UR4, UR4, 0x3fff, URZ, 0xc0, !UPT ;  /* 0x00003fff04047892 */ /* 0x000fe2000f8ec03f */
[----:B------:R3:W-:Y:S01]  /*1650*/  STL [R1+0x170], R4 ;  /* 0x0001700401007387 */ /* 0x0007e20000100800 */
[----:B------:R-:W-:Y:S02]  /*1660*/  ULOP3.LUT UR7, UR7, 0x3fff, URZ, 0xc0, !UPT ;  /* 0x00003fff07077892 */ /* 0x000fe4000f8ec03f */
[----:B------:R-:W-:-:S02]  /*1670*/  ULOP3.LUT UR4, UR4, 0x10000, URZ, 0xfc, !UPT ;  /* 0x0001000004047892 */ /* 0x000fc4000f8efc3f */
[----:B------:R-:W-:Y:S01]  /*1680*/  ULOP3.LUT UR8, UR7, 0x2000000, URZ, 0xfc, !UPT ;  /* 0x0200000007087892 */ /* 0x000fe2000f8efc3f */
[----:B------:R-:W-:Y:S01]  /*1690*/  UMOV UR13, 0x40000040 ;  /* 0x40000040000d7882 */ /* 0x000fe20000000000 */
[----:B------:R-:W-:-:S03]  /*16a0*/  UMOV UR15, 0x40000040 ;  /* 0x40000040000f7882 */ /* 0x000fc60000000000 */
[----:B------:R-:W-:Y:S02]  /*16b0*/  UMOV UR12, UR4 ;  /* 0x00000004000c7c82 */ /* 0x000fe40008000000 */
[----:B------:R-:W-:Y:S02]  /*16c0*/  UMOV UR14, UR8 ;  /* 0x00000008000e7c82 */ /* 0x000fe40008000000 */
[----:B------:R-:W-:Y:S01]  /*16d0*/  HGMMA.64x128x16.F32 R68, gdesc[UR12].tnspB, RZ, !UPT, gsb0 ;  /* 0x41e000000c4479f0 */ /* 0x000fe2000c0008ff */
[----:B------:R-:W-:Y:S01]  /*16e0*/  UIADD3 UR12, UR4, 0x200, URZ ;  /* 0x00000200040c7890 */ /* 0x000fe2000fffe03f */
[----:B------:R-:W-:Y:S01]  /*16f0*/  UMOV UR13, 0x40000040 ;  /* 0x40000040000d7882 */ /* 0x000fe20000000000 */
[----:B------:R-:W-:Y:S02]  /*1700*/  WARPGROUP.DEPBAR.LE gsb0, 0x0 ;  /* 0x00008000000079c5 */ /* 0x000fe40000010000 */
[----:B------:R-:W-:Y:S01]  /*1710*/  WARPGROUP.ARRIVE ;  /* 0x00000000000079c5 */ /* 0x000fe20000000000 */
[----:B------:R-:W-:Y:S01]  /*1720*/  IMAD.MOV.U32 R44, RZ, RZ, R88 ;  /* 0x000000ffff2c7224 */ /* 0x000fe200078e0058 */
[----:B------:R-:W-:Y:S01]  /*1730*/  MOV R41, R91 ;  /* 0x0000005b00297202 */ /* 0x000fe20000000f00 */
[----:B------:R-:W-:Y:S01]  /*1740*/  IMAD.MOV.U32 R43, RZ, RZ, R89 ;  /* 0x000000ffff2b7224 */ /* 0x000fe200078e0059 */
[----:B------:R-:W-:Y:S01]  /*1750*/  MOV R36, R96 ;  /* 0x0000006000247202 */ /* 0x000fe20000000f00 */
[----:B------:R-:W-:-:S02]  /*1760*/  IMAD.MOV.U32 R42, RZ, RZ, R90 ;  /* 0x000000ffff2a7224 */ /* 0x000fc400078e005a */
[----:B------:R-:W-:Y:S01]  /*1770*/  HGMMA.64x128x16.F32 R152, gdesc[UR12].tnspB, RZ, !UPT, gsb0 ;  /* 0x41e000000c9879f0 */ /* 0x000fe2000c0008ff */
[----:B------:R-:W-:Y:S01]  /*1780*/  UIADD3 UR12, UR4, 0x400, URZ ;  /* 0x00000400040c7890 */ /* 0x000fe2000fffe03f */
[----:B------:R-:W-:Y:S01]  /*1790*/  IMAD.MOV.U32 R40, RZ, RZ, R92 ;  /* 0x000000ffff287224 */ /* 0x000fe200078e005c */
[----:B------:R-:W-:Y:S01]  /*17a0*/  MOV R31, R101 ;  /* 0x00000065001f7202 */ /* 0x000fe20000000f00 */
        /* <DEDUP_REMOVED lines=11> */
[----:B-1----:R-:W-:Y:S01]  /*1860*/  MOV R0, R131 ;  /* 0x0000008300007202 */ /* 0x002fe20000000f00 */
[----:B------:R-:W-:Y:S01]  /*1870*/  IMAD.MOV.U32 R32, RZ, RZ, R100 ;  /* 0x000000ffff207224 */ /* 0x000fe200078e0064 */
[----:B------:R-:W-:Y:S01]  /*1880*/  UMOV UR13, 0x40000040 ;  /* 0x40000040000d7882 */ /* 0x000fe20000000000 */
        /* <DEDUP_REMOVED lines=14> */
[----:B------:R-:W-:-:S02]  /*1970*/  IMAD.MOV.U32 R22, RZ, RZ, R110 ;  /* 0x000000ffff167224 */ /* 0x000fc400078e006e */
[----:B------:R-:W-:Y:S02]  /*1980*/  IMAD.MOV.U32 R20, RZ, RZ, R112 ;  /* 0x000000ffff147224 */ /* 0x000fe400078e0070 */
[----:B------:R-:W-:Y:S02]  /*1990*/  IMAD.MOV.U32 R19, RZ, RZ, R113 ;  /* 0x000000ffff137224 */ /* 0x000fe400078e0071 */
[----:B------:R-:W-:Y:S01]  /*19a0*/  IMAD.MOV.U32 R18, RZ, RZ, R114 ;  /* 0x000000ffff127224 */ /* 0x000fe200078e0072 */
[----:B------:R-:W-:Y:S01]  /*19b0*/  MOV R232, R20 ;  /* 0x0000001400e87202 */ /* 0x000fe20000000f00 */
[----:B------:R-:W-:Y:S02]  /*19c0*/  IMAD.MOV.U32 R17, RZ, RZ, R115 ;  /* 0x000000ffff117224 */ /* 0x000fe400078e0073 */
[----:B------:R-:W-:Y:S02]  /*19d0*/  IMAD.MOV.U32 R15, RZ, RZ, R117 ;  /* 0x000000ffff0f7224 */ /* 0x000fe400078e0075 */
[----:B------:R-:W-:-:S02]  /*19e0*/  IMAD.MOV.U32 R14, RZ, RZ, R118 ;  /* 0x000000ffff0e7224 */ /* 0x000fc400078e0076 */
[----:B------:R-:W-:Y:S01]  /*19f0*/  IMAD.MOV.U32 R13, RZ, RZ, R119 ;  /* 0x000000ffff0d7224 */ /* 0x000fe200078e0077 */
[----:B------:R-:W-:Y:S01]  /*1a00*/  MOV R237, R15 ;  /* 0x0000000f00ed7202 */ /* 0x000fe20000000f00 */
[----:B------:R-:W-:Y:S02]  /*1a10*/  IMAD.MOV.U32 R12, RZ, RZ, R120 ;  /* 0x000000ffff0c7224 */ /* 0x000fe400078e0078 */
[----:B------:R-:W-:Y:S02]  /*1a20*/  IMAD.MOV.U32 R10, RZ, RZ, R122 ;  /* 0x000000ffff0a7224 */ /* 0x000fe400078e007a */
[----:B------:R-:W-:Y:S02]  /*1a30*/  IMAD.MOV.U32 R9, RZ, RZ, R123 ;  /* 0x000000ffff097224 */ /* 0x000fe400078e007b */
[----:B------:R-:W-:Y:S01]  /*1a40*/  IMAD.MOV.U32 R8, RZ, RZ, R124 ;  /* 0x000000ffff087224 */ /* 0x000fe200078e007c */
[----:B------:R-:W-:Y:S01]  /*1a50*/  MOV R242, R10 ;  /* 0x0000000a00f27202 */ /* 0x000fe20000000f00 */
[----:B------:R-:W-:-:S02]  /*1a60*/  IMAD.MOV.U32 R7, RZ, RZ, R125 ;  /* 0x000000ffff077224 */ /* 0x000fc400078e007d */
[----:B--2---:R-:W-:Y:S02]  /*1a70*/  IMAD.MOV.U32 R5, RZ, RZ, R127 ;  /* 0x000000ffff057224 */ /* 0x004fe400078e007f */
[----:B---3--:R-:W-:Y:S02]  /*1a80*/  IMAD.MOV.U32 R4, RZ, RZ, R128 ;  /* 0x000000ffff047224 */ /* 0x008fe400078e0080 */
[----:B------:R-:W-:Y:S01]  /*1a90*/  IMAD.MOV.U32 R3, RZ, RZ, R129 ;  /* 0x000000ffff037224 */ /* 0x000fe200078e0081 */
[----:B------:R-:W-:Y:S01]  /*1aa0*/  MOV R247, R5 ;  /* 0x0000000500f77202 */ /* 0x000fe20000000f00 */
[----:B------:R-:W-:Y:S02]  /*1ab0*/  IMAD.MOV.U32 R2, RZ, RZ, R130 ;  /* 0x000000ffff027224 */ /* 0x000fe400078e0082 */
[----:B------:R-:W-:Y:S02]  /*1ac0*/  IMAD.MOV.U32 R64, RZ, RZ, R68 ;  /* 0x000000ffff407224 */ /* 0x000fe400078e0044 */
[----:B------:R-:W-:-:S02]  /*1ad0*/  IMAD.MOV.U32 R63, RZ, RZ, R69 ;  /* 0x000000ffff3f7224 */ /* 0x000fc400078e0045 */
[----:B------:R-:W-:Y:S02]  /*1ae0*/  IMAD.MOV.U32 R62, RZ, RZ, R70 ;  /* 0x000000ffff3e7224 */ /* 0x000fe400078e0046 */
[----:B------:R-:W-:Y:S02]  /*1af0*/  IMAD.MOV.U32 R60, RZ, RZ, R72 ;  /* 0x000000ffff3c7224 */ /* 0x000fe400078e0048 */
[----:B------:R-:W-:Y:S02]  /*1b00*/  IMAD.MOV.U32 R59, RZ, RZ, R73 ;  /* 0x000000ffff3b7224 */ /* 0x000fe400078e0049 */
        /* <DEDUP_REMOVED lines=28> */
[----:B------:R-:W-:Y:S01]  /*1cd0*/  IMAD.MOV.U32 R238, RZ, RZ, R14 ;  /* 0x000000ffffee7224 */ /* 0x000fe200078e000e */
[----:B------:R-:W-:Y:S02]  /*1ce0*/  WARPGROUP.DEPBAR.LE gsb0, 0x0 ;  /* 0x00008000000079c5 */ /* 0x000fe40000010000 */
[----:B------:R-:W-:Y:S01]  /*1cf0*/  WARPGROUP.ARRIVE ;  /* 0x00000000000079c5 */ /* 0x000fe20000000000 */
[----:B------:R1:W-:Y:S01]  /*1d00*/  STL.64 [R1+0x2e0], R214 ;  /* 0x0002e0d601007387 */ /* 0x0003e20000100a00 */
[----:B------:R-:W-:Y:S02]  /*1d10*/  IMAD.MOV.U32 R239, RZ, RZ, R13 ;  /* 0x000000ffffef7224 */ /* 0x000fe400078e000d */
[----:B------:R-:W-:Y:S01]  /*1d20*/  IMAD.MOV.U32 R240, RZ, RZ, R12 ;  /* 0x000000fffff07224 */ /* 0x000fe200078e000c */
[----:B------:R2:W-:Y:S01]  /*1d30*/  STL.64 [R1+0x2d8], R212 ;  /* 0x0002d8d401007387 */ /* 0x0005e20000100a00 */
[----:B------:R-:W-:Y:S01]  /*1d40*/  HGMMA.64x128x16.F32 R88, gdesc[UR12].tnspB, RZ, !UPT, gsb0 ;  /* 0x41e000000c5879f0 */ /* 0x000fe2000c0008ff */
[----:B------:R-:W-:Y:S01]  /*1d50*/  UIADD3 UR12, UR4, 0x600, URZ ;  /* 0x00000600040c7890 */ /* 0x000fe2000fffe03f */
[----:B------:R-:W-:Y:S01]  /*1d60*/  IMAD.MOV.U32 R241, RZ, RZ, R11 ;  /* 0x000000fffff17224 */ /* 0x000fe200078e000b */
[----:B------:R3:W-:Y:S01]  /*1d70*/  STL.64 [R1+0x2d0], R210 ;  /* 0x0002d0d201007387 */ /* 0x0007e20000100a00 */
[----:B------:R-:W-:Y:S01]  /*1d80*/  UMOV UR13, 0x40000040 ;  /* 0x40000040000d7882 */ /* 0x000fe20000000000 */
[----:B------:R-:W-:-:S02]  /*1d90*/  IMAD.MOV.U32 R243, RZ, RZ, R9 ;  /* 0x000000fffff37224 */ /* 0x000fc400078e0009 */
[----:B------:R4:W-:Y:S01]  /*1da0*/  STL.64 [R1+0x2c8], R208 ;  /* 0x0002c8d001007387 */ /* 0x0009e20000100a00 */
[----:B-1----:R-:W-:Y:S02]  /*1db0*/  IMAD.MOV.U32 R214, RZ, RZ, R38 ;  /* 0x000000ffffd67224 */ /* 0x002fe400078e0026 */
[----:B------:R-:W-:Y:S01]  /*1dc0*/  IMAD.MOV.U32 R215, RZ, RZ, R37 ;  /* 0x000000ffffd77224 */ /* 0x000fe200078e0025 */
[----:B------:R1:W-:Y:S01]  /*1dd0*/  STL.64 [R1+0x2c0], R206 ;  /* 0x0002c0ce01007387 */ /* 0x0003e20000100a00 */
[----:B--2---:R-:W-:Y:S01]  /*1de0*/  MOV R212, R40 ;  /* 0x0000002800d47202 */ /* 0x004fe20000000f00 */
[----:B------:R-:W-:Y:S02]  /*1df0*/  IMAD.MOV.U32 R213, RZ, RZ, R39 ;  /* 0x000000ffffd57224 */ /* 0x000fe400078e0027 */
[----:B------:R2:W-:Y:S01]  /*1e00*/  STL.64 [R1+0x2b8], R204 ;  /* 0x0002b8cc01007387 */ /* 0x0005e20000100a00 */
[----:B---3--:R-:W-:Y:S02]  /*1e10*/  IMAD.MOV.U32 R210, RZ, RZ, R42 ;  /* 0x000000ffffd27224 */ /* 0x008fe400078e002a */
[----:B------:R-:W-:Y:S01]  /*1e20*/  IMAD.MOV.U32 R211, RZ, RZ, R41 ;  /* 0x000000ffffd37224 */ /* 0x000fe200078e0029 */
[----:B------:R3:W-:Y:S01]  /*1e30*/  STL.64 [R1+0x2b0], R202 ;  /* 0x0002b0ca01007387 */ /* 0x0007e20000100a00 */
[----:B----4-:R-:W-:-:S02]  /*1e40*/  IMAD.MOV.U32 R208, RZ, RZ, R44 ;  /* 0x000000ffffd07224 */ /* 0x010fc400078e002c */
[----:B------:R-:W-:Y:S01]  /*1e50*/  IMAD.MOV.U32 R209, RZ, RZ, R43 ;  /* 0x000000ffffd17224 */ /* 0x000fe200078e002b */
[----:B------:R4:W-:Y:S01]  /*1e60*/  STL.64 [R1+0x2a8], R200 ;  /* 0x0002a8c801007387 */ /* 0x0009e20000100a00 */
[----:B-1----:R-:W-:Y:S01]  /*1e70*/  IMAD.MOV.U32 R206, RZ, RZ, R46 ;  /* 0x000000ffffce7224 */ /* 0x002fe200078e002e */
[----:B------:R-:W-:Y:S01]  /*1e80*/  MOV R207, R45 ;  /* 0x0000002d00cf7202 */ /* 0x000fe20000000f00 */
[----:B------:R-:W-:Y:S01]  /*1e90*/  IMAD.MOV.U32 R244, RZ, RZ, R8 ;  /* 0x000000fffff47224 */ /* 0x000fe200078e0008 */
[----:B------:R1:W-:Y:S01]  /*1ea0*/  STL.64 [R1+0x2a0], R198 ;  /* 0x0002a0c601007387 */ /* 0x0003e20000100a00 */
[----:B--2---:R-:W-:Y:S02]  /*1eb0*/  IMAD.MOV.U32 R204, RZ, RZ, R48 ;  /* 0x000000ffffcc7224 */ /* 0x004fe400078e0030 */
[----:B------:R-:W-:Y:S01]  /*1ec0*/  IMAD.MOV.U32 R205, RZ, RZ, R47 ;  /* 0x000000ffffcd7224 */ /* 0x000fe200078e002f */
[----:B------:R2:W-:Y:S01]  /*1ed0*/  STL.64 [R1+0x298], R196 ;  /* 0x000298c401007387 */ /* 0x0005e20000100a00 */
[----:B---3--:R-:W-:Y:S01]  /*1ee0*/  MOV R202, R50 ;  /* 0x0000003200ca7202 */ /* 0x008fe20000000f00 */
[----:B------:R-:W-:-:S02]  /*1ef0*/  IMAD.MOV.U32 R203, RZ, RZ, R49 ;  /* 0x000000ffffcb7224 */ /* 0x000fc400078e0031 */
[----:B------:R3:W-:Y:S01]  /*1f00*/  STL.64 [R1+0x290], R194 ;  /* 0x000290c201007387 */ /* 0x0007e20000100a00 */
[----:B----4-:R-:W-:Y:S02]  /*1f10*/  IMAD.MOV.U32 R200, RZ, RZ, R52 ;  /* 0x000000ffffc87224 */ /* 0x010fe400078e0034 */
[----:B------:R-:W-:Y:S01]  /*1f20*/  IMAD.MOV.U32 R201, RZ, RZ, R51 ;  /* 0x000000ffffc97224 */ /* 0x000fe200078e0033 */
[----:B------:R4:W-:Y:S01]  /*1f30*/  STL.64 [R1+0x288], R192 ;  /* 0x000288c001007387 */ /* 0x0009e20000100a00 */
[----:B-1----:R-:W-:Y:S02]  /*1f40*/  IMAD.MOV.U32 R198, RZ, RZ, R54 ;  /* 0x000000ffffc67224 */ /* 0x002fe400078e0036 */
[----:B------:R-:W-:Y:S01]  /*1f50*/  IMAD.MOV.U32 R199, RZ, RZ, R53 ;  /* 0x000000ffffc77224 */ /* 0x000fe200078e0035 */
[----:B------:R1:W-:Y:S01]  /*1f60*/  STL.64 [R1+0x280], R190 ;  /* 0x000280be01007387 */ /* 0x0003e20000100a00 */
[----:B--2---:R-:W-:Y:S01]  /*1f70*/  IMAD.MOV.U32 R196, RZ, RZ, R56 ;  /* 0x000000ffffc47224 */ /* 0x004fe200078e0038 */
[----:B------:R-:W-:Y:S01]  /*1f80*/  MOV R197, R55 ;  /* 0x0000003700c57202 */ /* 0x000fe20000000f00 */
[----:B------:R-:W-:Y:S01]  /*1f90*/  IMAD.MOV.U32 R245, RZ, RZ, R7 ;  /* 0x000000fffff57224 */ /* 0x000fe200078e0007 */
[----:B------:R2:W-:Y:S01]  /*1fa0*/  STL.64 [R1+0x278], R188 ;  /* 0x000278bc01007387 */ /* 0x0005e20000100a00 */
[----:B---3--:R-:W-:-:S02]  /*1fb0*/  IMAD.MOV.U32 R194, RZ, RZ, R58 ;  /* 0x000000ffffc27224 */ /* 0x008fc400078e003a */
[----:B------:R-:W-:Y:S01]  /*1fc0*/  IMAD.MOV.U32 R195, RZ, RZ, R57 ;  /* 0x000000ffffc37224 */ /* 0x000fe200078e0039 */
[----:B----4-:R-:W-:Y:S01]  /*1fd0*/  MOV R192, R60 ;  /* 0x0000003c00c07202 */ /* 0x010fe20000000f00 */
[----:B------:R-:W-:Y:S02]  /*1fe0*/  IMAD.MOV.U32 R193, RZ, RZ, R59 ;  /* 0x000000ffffc17224 */ /* 0x000fe400078e003b */
[----:B------:R-:W-:Y:S02]  /*1ff0*/  IMAD.MOV.U32 R246, RZ, RZ, R6 ;  /* 0x000000fffff67224 */ /* 0x000fe400078e0006 */
[----:B-1----:R-:W-:Y:S02]  /*2000*/  IMAD.MOV.U32 R190, RZ, RZ, R62 ;  /* 0x000000ffffbe7224 */ /* 0x002fe400078e003e */
[----:B------:R-:W-:Y:S02]  /*2010*/  IMAD.MOV.U32 R191, RZ, RZ, R61 ;  /* 0x000000ffffbf7224 */ /* 0x000fe400078e003d */
[----:B--2---:R-:W-:-:S02]  /*2020*/  IMAD.MOV.U32 R188, RZ, RZ, R64 ;  /* 0x000000ffffbc7224 */ /* 0x004fc400078e0040 */
[----:B------:R-:W-:Y:S02]  /*2030*/  IMAD.MOV.U32 R189, RZ, RZ, R63 ;  /* 0x000000ffffbd7224 */ /* 0x000fe400078e003f */
[----:B------:R-:W-:Y:S02]  /*2040*/  IMAD.MOV.U32 R248, RZ, RZ, R4 ;  /* 0x000000fffff87224 */ /* 0x000fe400078e0004 */
[----:B------:R-:W-:Y:S02]  /*2050*/  IMAD.MOV.U32 R249, RZ, RZ, R3 ;  /* 0x000000fffff97224 */ /* 0x000fe400078e0003 */
[----:B------:R-:W-:Y:S02]  /*2060*/  IMAD.MOV.U32 R250, RZ, RZ, R2 ;  /* 0x000000fffffa7224 */ /* 0x000fe400078e0002 */
[----:B------:R-:W-:Y:S01]  /*2070*/  IMAD.MOV.U32 R251, RZ, RZ, R0 ;  /* 0x000000fffffb7224 */ /* 0x000fe200078e0000 */
[----:B------:R-:W-:Y:S02]  /*2080*/  WARPGROUP.DEPBAR.LE gsb0, 0x0 ;  /* 0x00008000000079c5 */ /* 0x000fe40000010000 */
[----:B------:R-:W-:-:S06]  /*2090*/  WARPGROUP.ARRIVE ;  /* 0x00000000000079c5 */ /* 0x000fcc0000000000 */
[----:B------:R-:W-:Y:S01]  /*20a0*/  HGMMA.64x128x16.F32 R24, gdesc[UR12].tnspB, RZ, !UPT, gsb0 ;  /* 0x41e000000c1879f0 */ /* 0x000fe2000c0008ff */
[----:B------:R-:W-:Y:S02]  /*20b0*/  UIADD3 UR12, UR4, 0x2, URZ ;  /* 0x00000002040c7890 */ /* 0x000fe4000fffe03f */
[----:B------:R-:W-:Y:S01]  /*20c0*/  UIADD3 UR14, UR8, 0x80, URZ ;  /* 0x00000080080e7890 */ /* 0x000fe2000fffe03f */
[----:B------:R-:W-:Y:S01]  /*20d0*/  UMOV UR13, 0x40000040 ;  /* 0x40000040000d7882 */ /* 0x000fe20000000000 */
[----:B------:R-:W-:Y:S01]  /*20e0*/  UMOV UR15, 0x40000040 ;  /* 0x40000040000f7882 */ /* 0x000fe20000000000 */
[----:B------:R-:W-:Y:S02]  /*20f0*/  WARPGROUP.DEPBAR.LE gsb0, 0x0 ;  /* 0x00008000000079c5 */ /* 0x000fe40000010000 */
[----:B------:R-:W-:-:S06]  /*2100*/  WARPGROUP.ARRIVE ;  /* 0x00000000000079c5 */ /* 0x000fcc0000000000 */
[----:B------:R-:W-:Y:S03]  /*2110*/  HGMMA.64x128x16.F32 R188, gdesc[UR12].tnspB, R188, gsb0 ;  /* 0x41e000000cbc79f0 */ /* 0x000fe600080008bc */
[----:B------:R-:W-:Y:S02]  /*2120*/  WARPGROUP.DEPBAR.LE gsb0, 0x0 ;  /* 0x00008000000079c5 */ /* 0x000fe40000010000 */
[----:B------:R-:W-:Y:S04]  /*2130*/  STL.64 [R1], R188 ;  /* 0x000000bc01007387 */ /* 0x000fe80000100a00 */
[----:B------:R-:W-:Y:S04]  /*2140*/  STL.64 [R1+0x8], R190 ;  /* 0x000008be01007387 */ /* 0x000fe80000100a00 */
        /* <DEDUP_REMOVED lines=11> */
[----:B------:R1:W-:Y:S04]  /*2200*/  STL.64 [R1+0x68], R214 ;  /* 0x000068d601007387 */ /* 0x0003e80000100a00 */
        /* <DEDUP_REMOVED lines=18> */
[----:B-1----:R-:W2:Y:S04]  /*2330*/  LDL.LU.64 R214, [R1+0x2e0] ;  /* 0x0002e00001d67983 */ /* 0x002ea80000300a00 */
[----:B------:R-:W2:Y:S04]  /*2340*/  LDL.LU.64 R212, [R1+0x2d8] ;  /* 0x0002d80001d47983 */ /* 0x000ea80000300a00 */
        /* <DEDUP_REMOVED lines=11> */
[----:B------:R-:W2:Y:S01]  /*2400*/  LDL.LU.64 R188, [R1+0x278] ;  /* 0x0002780001bc7983 */ /* 0x000ea20000300a00 */
[----:B------:R-:W-:Y:S01]  /*2410*/  UIADD3 UR12, UR4, 0x202, URZ ;  /* 0x00000202040c7890 */ /* 0x000fe2000fffe03f */
[----:B------:R-:W-:Y:S01]  /*2420*/  UMOV UR13, 0x40000040 ;  /* 0x40000040000d7882 */ /* 0x000fe20000000000 */
[----:B--2---:R-:W-:-:S07]  /*2430*/  WARPGROUP.ARRIVE ;  /* 0x00000000000079c5 */ /* 0x004fce0000000000 */
[----:B------:R-:W-:Y:S01]  /*2440*/  HGMMA.64x128x16.F32 R152, gdesc[UR12].tnspB, R152, gsb0 ;  /* 0x41e000000c9879f0 */ /* 0x000fe20008000898 */
[----:B------:R-:W-:Y:S02]  /*2450*/  UIADD3 UR12, UR4, 0x402, URZ ;  /* 0x00000402040c7890 */ /* 0x000fe4000fffe03f */
[----:B------:R-:W-:Y:S02]  /*2460*/  WARPGROUP.DEPBAR.LE gsb0, 0x0 ;  /* 0x00008000000079c5 */ /* 0x000fe40000010000 */
        /* <DEDUP_REMOVED lines=32> */
[----:B-1----:R-:W2:Y:S04]  /*2670*/  LDL.LU.64 R152, [R1] ;  /* 0x0000000001987983 */ /* 0x002ea80000300a00 */
        /* <DEDUP_REMOVED lines=31> */
[----:B------:R-:W-:Y:S01]  /*2870*/  WARPGROUP.ARRIVE ;  /* 0x00000000000079c5 */ /* 0x000fe20000000000 */
[----:B------:R-:W-:-:S05]  /*2880*/  UMOV UR13, 0x40000040 ;  /* 0x40000040000d7882 */ /* 0x000fca0000000000 */
[----:B------:R-:W-:Y:S01]  /*2890*/  HGMMA.64x128x16.F32 R88, gdesc[UR12].tnspB, R88, gsb0 ;  /* 0x41e000000c5879f0 */ /* 0x000fe20008000858 */
[----:B------:R-:W-:Y:S01]  /*28a0*/  UIADD3 UR12, UR4, 0x602, URZ ;  /* 0x00000602040c7890 */ /* 0x000fe2000fffe03f */
[----:B------:R-:W-:Y:S01]  /*28b0*/  UMOV UR13, 0x40000040 ;  /* 0x40000040000d7882 */ /* 0x000fe20000000000 */
[----:B------:R-:W-:Y:S02]  /*28c0*/  WARPGROUP.DEPBAR.LE gsb0, 0x0 ;  /* 0x00008000000079c5 */ /* 0x000fe40000010000 */
[----:B------:R-:W-:-:S07]  /*28d0*/  WARPGROUP.ARRIVE ;  /* 0x00000000000079c5 */ /* 0x000fce0000000000 */
[----:B------:R-:W-:Y:S01]  /*28e0*/  HGMMA.64x128x16.F32 R24, gdesc[UR12].tnspB, R24, gsb0 ;  /* 0x41e000000c1879f0 */ /* 0x000fe20008000818 */
[----:B------:R-:W-:Y:S02]  /*28f0*/  UIADD3 UR12, UR4, 0x4, URZ ;  /* 0x00000004040c7890 */ /* 0x000fe4000fffe03f */
[----:B------:R-:W-:Y:S01]  /*2900*/  UIADD3 UR14, UR8, 0x100, URZ ;  /* 0x00000100080e7890 */ /* 0x000fe2000fffe03f */
[----:B------:R-:W-:Y:S01]  /*2910*/  UMOV UR13, 0x40000040 ;  /* 0x40000040000d7882 */ /* 0x000fe20000000000 */
[----:B------:R-:W-:Y:S01]  /*2920*/  UMOV UR15, 0x40000040 ;  /* 0x40000040000f7882 */ /* 0x000fe20000000000 */
[----:B------:R-:W-:Y:S02]  /*2930*/  WARPGROUP.DEPBAR.LE gsb0, 0x0 ;  /* 0x00008000000079c5 */ /* 0x000fe40000010000 */
[----:B--2---:R-:W-:-:S06]  /*2940*/  WARPGROUP.ARRIVE ;  /* 0x00000000000079c5 */ /* 0x004fcc0000000000 */
[----:B------:R-:W-:Y:S03]  /*2950*/  HGMMA.64x128x16.F32 R152, gdesc[UR12].tnspB, R152, gsb0 ;  /* 0x41e000000c9879f0 */ /* 0x000fe60008000898 */
[----:B------:R-:W-:Y:S02]  /*2960*/  WARPGROUP.DEPBAR.LE gsb0, 0x0 ;  /* 0x00008000000079c5 */ /* 0x000fe40000010000 */
[----:B------:R-:W-:Y:S01]  /*2970*/  STL.64 [R1], R152 ;  /* 0x0000009801007387 */ /* 0x000fe20000100a00 */
[----:B------:R-:W-:Y:S01]  /*2980*/  IMAD.MOV.U32 R2, RZ, RZ, R214 ;  /* 0x000000ffff027224 */ /* 0x000fe200078e00d6 */
[----:B------:R-:W-:Y:S01]  /*2990*/  MOV R6, R212 ;  /* 0x000000d400067202 */ /* 0x000fe20000000f00 */
[----:B------:R-:W-:Y:S01]  /*29a0*/  IMAD.MOV.U32 R0, RZ, RZ, R215 ;  /* 0x000000ffff007224 */ /* 0x000fe200078e00d7 */
[----:B------:R1:W-:Y:S01]  /*29b0*/  STL.64 [R1+0x8], R154 ;  /* 0x0000089a01007387 */ /* 0x0003e20000100a00 */
[----:B------:R-:W-:Y:S01]  /*29c0*/  IMAD.MOV.U32 R3, RZ, RZ, R213 ;  /* 0x000000ffff037224 */ /* 0x000fe200078e00d5 */
[----:B------:R-:W-:Y:S01]  /*29d0*/  MOV R10, R208 ;  /* 0x000000d0000a7202 */ /* 0x000fe20000000f00 */
[----:B------:R-:W-:Y:S01]  /*29e0*/  IMAD.MOV.U32 R8, RZ, RZ, R210 ;  /* 0x000000ffff087224 */ /* 0x000fe200078e00d2 */
[----:B------:R-:W2:Y:S01]  /*29f0*/  LDL.LU.64 R214, [R1+0x270] ;  /* 0x0002700001d67983 */ /* 0x000ea20000300a00 */
        /* <DEDUP_REMOVED lines=44> */
[----:B------:R-:W-:-:S02]  /*2cc0*/  IMAD.MOV.U32 R219, RZ, RZ, R183 ;  /* 0x000000ffffdb7224 */ /* 0x000fc400078e00b7 */
[----:B------:R-:W-:Y:S01]  /*2cd0*/  IMAD.MOV.U32 R216, RZ, RZ, R180 ;  /* 0x000000ffffd87224 */ /* 0x000fe200078e00b4 */
[----:B------:R-:W2:Y:S01]  /*2ce0*/  LDL.LU.64 R190, [R1+0x210] ;  /* 0x0002100001be7983 */ /* 0x000ea20000300a00 */
[----:B------:R-:W-:Y:S02]  /*2cf0*/  IMAD.MOV.U32 R232, RZ, RZ, R178 ;  /* 0x000000ffffe87224 */ /* 0x000fe400078e00b2 */
[----:B------:R-:W-:Y:S01]  /*2d00*/  IMAD.MOV.U32 R231, RZ, RZ, R179 ;  /* 0x000000ffffe77224 */ /* 0x000fe200078e00b3 */
[----:B------:R-:W2:Y:S01]  /*2d10*/  LDL.LU.64 R188, [R1+0x208] ;  /* 0x0002080001bc7983 */ /* 0x000ea20000300a00 */
[----:B------:R-:W-:Y:S02]  /*2d20*/  IMAD.MOV.U32 R233, RZ, RZ, R177 ;  /* 0x000000ffffe97224 */ /* 0x000fe400078e00b1 */
        /* <DEDUP_REMOVED lines=23> */
[----:B------:R-:W-:-:S03]  /*2ea0*/  IMAD.MOV.U32 R4, RZ, RZ, R157 ;  /* 0x000000ffff047224 */ /* 0x000fc600078e009d */
        /* <DEDUP_REMOVED lines=8> */
[----:B-1----:R-:W2:Y:S04]  /*2f30*/  LDL.LU.64 R154, [R1+0x180] ;  /* 0x00018000019a7983 */ /* 0x002ea80000300a00 */
[----:B------:R-:W2:Y:S01]  /*2f40*/  LDL.LU.64 R152, [R1+0x178] ;  /* 0x0001780001987983 */ /* 0x000ea20000300a00 */
[----:B------:R-:W-:Y:S01]  /*2f50*/  UIADD3 UR12, UR4, 0x204, URZ ;  /* 0x00000204040c7890 */ /* 0x000fe2000fffe03f */
[----:B------:R-:W-:Y:S01]  /*2f60*/  UMOV UR13, 0x40000040 ;  /* 0x40000040000d7882 */ /* 0x000fe20000000000 */
[----:B--2---:R-:W-:-:S07]  /*2f70*/  WARPGROUP.ARRIVE ;  /* 0x00000000000079c5 */ /* 0x004fce0000000000 */
[----:B------:R-:W-:Y:S01]  /*2f80*/  HGMMA.64x128x16.F32 R152, gdesc[UR12].tnspB, R152, gsb0 ;  /* 0x41e000000c9879f0 */ /* 0x000fe20008000898 */
[----:B------:R-:W-:Y:S01]  /*2f90*/  UIADD3 UR12, UR4, 0x404, URZ ;  /* 0x00000404040c7890 */ /* 0x000fe2000fffe03f */
[----:B------:R-:W-:Y:S01]  /*2fa0*/  UMOV UR13, 0x40000040 ;  /* 0x40000040000d7882 */ /* 0x000fe20000000000 */
        /* <DEDUP_REMOVED lines=15> */
[----:B-1----:R-:W2:Y:S04]  /*30a0*/  LDL.LU R188, [R1] ;  /* 0x0000000001bc7983 */ /* 0x002ea80000300800 */
[----:B------:R-:W2:Y:S04]  /*30b0*/  LDL.LU R189, [R1+0x4] ;  /* 0x0000040001bd7983 */ /* 0x000ea80000300800 */
[----:B------:R-:W2:Y:S04]  /*30c0*/  LDL.LU R190, [R1+0x8] ;  /* 0x0000080001be7983 */ /* 0x000ea80000300800 */
[----:B------:R-:W2:Y:S01]  /*30d0*/  LDL.LU R191, [R1+0xc] ;  /* 0x00000c0001bf7983 */ /* 0x000ea20000300800 */
[----:B------:R-:W-:-:S06]  /*30e0*/  WARPGROUP.ARRIVE ;  /* 0x00000000000079c5 */ /* 0x000fcc0000000000 */
[----:B------:R-:W-:Y:S01]  /*30f0*/  HGMMA.64x128x16.F32 R88, gdesc[UR12].tnspB, R88, gsb0 ;  /* 0x41e000000c5879f0 */ /* 0x000fe20008000858 */
[----:B------:R-:W-:Y:S01]  /*3100*/  UIADD3 UR12, UR4, 0x604, URZ ;  /* 0x00000604040c7890 */ /* 0x000fe2000fffe03f */
        /* <DEDUP_REMOVED lines=22> */
[----:B------:R1:W5:Y:S01]  /*3270*/  LDL.LU R5, [R1+0x174] ;  /* 0x0001740001057983 */ /* 0x0003620000300800 */
[----:B------:R-:W-:-:S02]  /*3280*/  WARPGROUP.DEPBAR.LE gsb0, 0x0 ;  /* 0x00008000000079c5 */ /* 0x000fc40000010000 */
[----:B------:R-:W-:-:S06]  /*3290*/  WARPGROUP.ARRIVE ;  /* 0x00000000000079c5 */ /* 0x000fcc0000000000 */
[----:B------:R-:W-:Y:S01]  /*32a0*/  HGMMA.64x128x16.F32 R24, gdesc[UR12].tnspB, R24, gsb0 ;  /* 0x41e000000c1879f0 */ /* 0x000fe20008000818 */
[----:B------:R-:W-:Y:S02]  /*32b0*/  IMAD.MOV.U32 R210, RZ, RZ, R236 ;  /* 0x000000ffffd27224 */ /* 0x000fe400078e00ec */
[----:B------:R-:W-:Y:S01]  /*32c0*/  IMAD.MOV.U32 R211, RZ, RZ, R235 ;  /* 0x000000ffffd37224 */ /* 0x000fe200078e00eb */
[----:B------:R-:W-:Y:S01]  /*32d0*/  MOV R235, R19 ;  /* 0x0000001300eb7202 */ /* 0x000fe20000000f00 */
[----:B------:R-:W-:Y:S02]  /*32e0*/  IMAD.MOV.U32 R213, RZ, RZ, R233 ;  /* 0x000000ffffd57224 */ /* 0x000fe400078e00e9 */
[----:B------:R-:W-:Y:S02]  /*32f0*/  IMAD.MOV.U32 R214, RZ, RZ, R232 ;  /* 0x000000ffffd67224 */ /* 0x000fe400078e00e8 */
[----:B------:R-:W-:Y:S01]  /*3300*/  IMAD.MOV.U32 R215, RZ, RZ, R231 ;  /* 0x000000ffffd77224 */ /* 0x000fe200078e00e7 */
[----:B------:R-:W-:Y:S01]  /*3310*/  MOV R231, R23 ;  /* 0x0000001700e77202 */ /* 0x000fe20000000f00 */
        /* <DEDUP_REMOVED lines=13> */
[----:B------:R-:W-:Y:S01]  /*33f0*/  IMAD.MOV.U32 R250, RZ, RZ, R2 ;  /* 0x000000fffffa7224 */ /* 0x000fe200078e0002 */
[----:B------:R-:W-:Y:S01]  /*3400*/  UIADD3 UR12, UR4, 0x6, URZ ;  /* 0x00000006040c7890 */ /* 0x000fe2000fffe03f */
[----:B------:R-:W-:Y:S01]  /*3410*/  IMAD.MOV.U32 R232, RZ, RZ, R22 ;  /* 0x000000ffffe87224 */ /* 0x000fe200078e0016 */
[----:B------:R-:W-:Y:S01]  /*3420*/  UIADD3 UR14, UR8, 0x180, URZ ;  /* 0x00000180080e7890 */ /* 0x000fe2000fffe03f */
[----:B------:R-:W-:Y:S01]  /*3430*/  IMAD.MOV.U32 R233, RZ, RZ, R21 ;  /* 0x000000ffffe97224 */ /* 0x000fe200078e0015 */
[----:B------:R-:W-:Y:S01]  /*3440*/  UMOV UR13, 0x40000040 ;  /* 0x40000040000d7882 */ /* 0x000fe20000000000 */
[----:B------:R-:W-:Y:S01]  /*3450*/  IMAD.MOV.U32 R236, RZ, RZ, R18 ;  /* 0x000000ffffec7224 */ /* 0x000fe200078e0012 */
[----:B------:R-:W-:Y:S01]  /*3460*/  UMOV UR15, 0x40000040 ;  /* 0x40000040000f7882 */ /* 0x000fe20000000000 */
[----:B------:R1:W5:Y:S01]  /*3470*/  LDL.LU R4, [R1+0x170] ;  /* 0x0001700001047983 */ /* 0x0003620000300800 */
[----:B------:R-:W-:-:S03]  /*3480*/  WARPGROUP.DEPBAR.LE gsb0, 0x0 ;  /* 0x00008000000079c5 */ /* 0x000fc60000010000 */
[----:B--2---:R-:W-:-:S06]  /*3490*/  WARPGROUP.ARRIVE ;  /* 0x00000000000079c5 */ /* 0x004fcc0000000000 */
        /* <DEDUP_REMOVED lines=34> */
[----:B--2---:R-:W2:Y:S04]  /*36c0*/  LDL.LU.64 R214, [R1+0x168] ;  /* 0x0001680001d67983 */ /* 0x004ea80000300a00 */
        /* <DEDUP_REMOVED lines=20> */
[----:B------:R-:W-:-:S07]  /*3810*/  WARPGROUP.ARRIVE ;  /* 0x00000000000079c5 */ /* 0x000fce0000000000 */
[----:B------:R-:W-:Y:S01]  /*3820*/  HGMMA.64x128x16.F32 R88, gdesc[UR12].tnspB, R88, gsb0 ;  /* 0x41e000000c5879f0 */ /* 0x000fe20008000858 */
[----:B------:R-:W-:Y:S01]  /*3830*/  UIADD3 UR12, UR4, 0x606, URZ ;  /* 0x00000606040c7890 */ /* 0x000fe2000fffe03f */
[----:B------:R-:W-:Y:S02]  /*3840*/  UMOV UR13, 0x40000040 ;  /* 0x40000040000d7882 */ /* 0x000fe40000000000 */
[----:B------:R-:W-:Y:S01]  /*3850*/  UMOV UR4, 0x1 ;  /* 0x0000000100047882 */ /* 0x000fe20000000000 */
[----:B------:R-:W-:Y:S02]  /*3860*/  WARPGROUP.DEPBAR.LE gsb0, 0x0 ;  /* 0x00008000000079c5 */ /* 0x000fe40000010000 */
[----:B------:R-:W-:-:S06]  /*3870*/  WARPGROUP.ARRIVE ;  /* 0x00000000000079c5 */ /* 0x000fcc0000000000 */
[----:B-1----:R-:W-:Y:S03]  /*3880*/  HGMMA.64x128x16.F32 R24, gdesc[UR12].tnspB, R24, gsb0 ;  /* 0x41e000000c1879f0 */ /* 0x002fe60008000818 */
[----:B------:R-:W-:Y:S02]  /*3890*/  WARPGROUP.DEPBAR.LE gsb0, 0x0 ;  /* 0x00008000000079c5 */ /* 0x000fe40000010000 */
.L_x_14:
[----:B------:R-:W-:-:S04]  /*38a0*/  UISETP.LT.AND UP0, UPT, UR5, 0x1, UPT ;  /* 0x000000010500788c */ /* 0x000fc8000bf01270 */
[----:B------:R-:W-:-:S04]  /*38b0*/  USEL UR7, UR5, 0x1, UP0 ;  /* 0x0000000105077887 */ /* 0x000fc80008000000 */
[----:B------:R-:W-:-:S04]  /*38c0*/  UIADD3 UR7, UR5, -UR7, URZ ;  /* 0x8000000705077290 */ /* 0x000fc8000fffe03f */
[----:B------:R-:W-:-:S06]  /*38d0*/  UISETP.GE.AND UP0, UPT, UR7, 0x1, UPT ;  /* 0x000000010700788c */ /* 0x000fcc000bf06270 */
[----:B------:R-:W-:-:S13]  /*38e0*/  PLOP3.LUT P1, PT, PT, PT, UP0, 0x80, 0x0 ;  /* 0x000000000000781c */ /* 0x000fda0003f2f008 */
[----:B------:R-:W-:Y:S05]  /*38f0*/  @!P1 BRA `(.L_x_17) ;  /* 0x0000002800b09947 */ /* 0x000fea0003800000 */
[----:B------:R-:W-:Y:S01]  /*3900*/  IMAD.MOV.U32 R3, RZ, RZ, RZ ;  /* 0x000000ffff037224 */ /* 0x000fe200078e00ff */
[----:B------:R-:W-:Y:S02]  /*3910*/  ULOP3.LUT UR23, UR6, 0x1, URZ, 0xfc, !UPT ;  /* 0x0000000106177892 */ /* 0x000fe4000f8efc3f */
[----:B------:R-:W-:Y:S01]  /*3920*/  UISETP.NE.U32.AND UP0, UPT, UR4, URZ, UPT ;  /* 0x0000003f0400728c */ /* 0x000fe2000bf05070 */
[----:B------:R-:W-:Y:S01]  /*3930*/  UMOV UR8, UR7 ;  /* 0x0000000700087c82 */ /* 0x000fe20008000000 */
[----:B------:R-:W-:-:S09]  /*3940*/  UMOV UR5, URZ ;  /* 0x0000003f00057c82 */ /* 0x000fd20008000000 */
.L_x_22:
[----:B------:R-:W-:-:S06]  /*3950*/  UISETP.NE.AND UP1, UPT, UR23, 0x3, UPT ;  /* 0x000000031700788c */ /* 0x000fcc000bf25270 */
[----:B------:R-:W-:-:S13]  /*3960*/  PLOP3.LUT P2, PT, PT, PT, UP1, 0x80, 0x0 ;  /* 0x000000000000781c */ /* 0x000fda0003f4f018 */
[----:B------:R-:W-:Y:S05]  /*3970*/  @!P2 BRA `(.L_x_18) ;  /* 0x000000000004a947 */ /* 0x000fea0003800000 */
[----:B------:R-:W-:Y:S01]  /*3980*/  BPT.TRAP 0x1 ;  /* 0x000000040000795c */ /* 0x000fe20000300000 */
.L_x_18:
[----:B------:R-:W1:Y:S01]  /*3990*/  S2UR UR10, SR_CgaCtaId ;  /* 0x00000000000a79c3 */ /* 0x000e620000008800 */
[----:B------:R-:W-:Y:S01]  /*39a0*/  UMOV UR9, 0x400 ;  /* 0x0000040000097882 */ /* 0x000fe20000000000 */
[----:B------:R-:W-:Y:S01]  /*39b0*/  SHF.L.U32 R2, R3, 0x1f, RZ ;  /* 0x0000001f03027819 */ /* 0x000fe200000006ff */
[----:B-1----:R-:W-:-:S04]  /*39c0*/  ULEA UR9, UR10, UR9, 0x18 ;  /* 0x000000090a097291 */ /* 0x002fc8000f8ec03f */
[----:B------:R-:W-:-:S12]  /*39d0*/  ULEA UR10, UR4, UR9, 0x3 ;  /* 0x00000009040a7291 */ /* 0x000fd8000f8e183f */
.L_x_19:
[----:B-1----:R-:W-:-:S04]  /*39e0*/  IMAD.U32 R0, RZ, RZ, UR10 ;  /* 0x0000000aff007e24 */ /* 0x002fc8000f8e00ff */
[----:B------:R1:W2:Y:S03]  /*39f0*/  SYNCS.PHASECHK.TRANS64.TRYWAIT P1, [R0+URZ+0x30000], R2 ;  /* 0x03000002000075a7 */ /* 0x0002a6000802017f */
[----:B--2---:R-:W-:Y:S05]  /*3a00*/  @!P1 NANOSLEEP.SYNCS 0x989680 ;  /* 0x009896800000995d */ /* 0x004fea0003900000 */
[----:B------:R-:W2:Y:S02]  /*3a10*/  @!P1 SYNCS.PHASECHK.TRANS64 P1, [R0+URZ+0x30000], R2 ;  /* 0x03000002000095a7 */ /* 0x000ea4000802007f */
[----:B--2---:R-:W-:Y:S05]  /*3a20*/  @!P1 BRA `(.L_x_19) ;  /* 0xfffffffc00ec9947 */ /* 0x004fea000383ffff */
        /* <DEDUP_REMOVED lines=32> */
[----:B--2---:R-:W2:Y:S04]  /*3c30*/  LDL.LU.64 R24, [R1] ;  /* 0x0000000001187983 */ /* 0x004ea80000300a00 */
        /* <DEDUP_REMOVED lines=31> */
[----:B------:R-:W-:-:S02]  /*3e30*/  UIADD3 UR12, UR9, 0x20000, URZ ;  /* 0x00020000090c7890 */ /* 0x000fc4000fffe03f */
[----:B------:R-:W-:Y:S01]  /*3e40*/  USHF.R.U32.HI UR10, URZ, 0x4, UR9 ;  /* 0x000000043f0a7899 */ /* 0x000fe20008011609 */
[----:B-----5:R-:W-:Y:S01]  /*3e50*/  STL [R1+0x178], R5 ;  /* 0x0001780501007387 */ /* 0x020fe20000100800 */
[----:B------:R-:W-:Y:S02]  /*3e60*/  USHF.R.U32.HI UR12, URZ, 0x4, UR12 ;  /* 0x000000043f0c7899 */ /* 0x000fe4000801160c */
[----:B------:R-:W-:Y:S01]  /*3e70*/  ULOP3.LUT UR10, UR10, 0x3fff, URZ, 0xc0, !UPT ;  /* 0x00003fff0a0a7892 */ /* 0x000fe2000f8ec03f */
[----:B------:R-:W-:Y:S01]  /*3e80*/  STL [R1+0x174], R4 ;  /* 0x0001740401007387 */ /* 0x000fe20000100800 */
[----:B------:R-:W-:Y:S02]  /*3e90*/  ULOP3.LUT UR12, UR12, 0x3fff, URZ, 0xc0, !UPT ;  /* 0x00003fff0c0c7892 */ /* 0x000fe4000f8ec03f */
[----:B------:R-:W-:Y:S01]  /*3ea0*/  ULOP3.LUT UR10, UR10, 0x10000, URZ, 0xfc, !UPT ;  /* 0x000100000a0a7892 */ /* 0x000fe2000f8efc3f */
[----:B------:R3:W-:Y:S01]  /*3eb0*/  STL [R1+0x170], R3 ;  /* 0x0001700301007387 */ /* 0x0007e20000100800 */
[----:B------:R-:W-:-:S02]  /*3ec0*/  ULOP3.LUT UR12, UR12, 0x2000000, URZ, 0xfc, !UPT ;  /* 0x020000000c0c7892 */ /* 0x000fc4000f8efc3f */
[----:B------:R-:W-:Y:S02]  /*3ed0*/  ULEA UR10, UR4, UR10, 0xb ;  /* 0x0000000a040a7291 */ /* 0x000fe4000f8e583f */
[----:B------:R-:W-:Y:S01]  /*3ee0*/  ULEA UR12, UR4, UR12, 0xa ;  /* 0x0000000c040c7291 */ /* 0x000fe2000f8e503f */
[----:B------:R-:W-:Y:S01]  /*3ef0*/  UMOV UR17, 0x40000040 ;  /* 0x4000004000117882 */ /* 0x000fe20000000000 */
[----:B------:R-:W-:-:S03]  /*3f00*/  UMOV UR19, 0x40000040 ;  /* 0x4000004000137882 */ /* 0x000fc60000000000 */
[----:B------:R-:W-:Y:S02]  /*3f10*/  UMOV UR16, UR10 ;  /* 0x0000000a00107c82 */ /* 0x000fe40008000000 */
[----:B------:R-:W-:Y:S01]  /*3f20*/  UMOV UR18, UR12 ;  /* 0x0000000c00127c82 */ /* 0x000fe20008000000 */
[----:B--2---:R-:W-:-:S06]  /*3f30*/  WARPGROUP.ARRIVE ;  /* 0x00000000000079c5 */ /* 0x004fcc0000000000 */
[----:B------:R-:W-:Y:S01]  /*3f40*/  HGMMA.64x128x16.F32 R24, gdesc[UR16].tnspB, R24, UP0, gsb0 ;  /* 0x41e00000101879f0 */ /* 0x000fe2000b800818 */
[----:B------:R-:W-:Y:S01]  /*3f50*/  UIADD3 UR16, UR10, 0x200, URZ ;  /* 0x000002000a107890 */ /* 0x000fe2000fffe03f */
[----:B------:R-:W-:Y:S01]  /*3f60*/  UMOV UR17, 0x40000040 ;  /* 0x4000004000117882 */ /* 0x000fe20000000000 */
[----:B------:R-:W-:Y:S02]  /*3f70*/  WARPGROUP.DEPBAR.LE gsb0, 0x0 ;  /* 0x00008000000079c5 */ /* 0x000fe40000010000 */
[----:B------:R-:W-:Y:S01]  /*3f80*/  STL.64 [R1], R24 ;  /* 0x0000001801007387 */ /* 0x000fe20000100a00 */
[----:B-1----:R-:W-:Y:S01]  /*3f90*/  IMAD.MOV.U32 R2, RZ, RZ, R86 ;  /* 0x000000ffff027224 */ /* 0x002fe200078e0056 */
[----:B---3--:R-:W-:Y:S01]  /*3fa0*/  MOV R3, R85 ;  /* 0x0000005500037202 */ /* 0x008fe20000000f00 */
        /* <DEDUP_REMOVED lines=31> */
[----:B------:R-:W-:Y:S01]  /*41a0*/  WARPGROUP.ARRIVE ;  /* 0x00000000000079c5 */ /* 0x000fe20000000000 */
        /* <DEDUP_REMOVED lines=15> */
[----:B------:R-:W-:Y:S01]  /*42a0*/  HGMMA.64x128x16.F32 R152, gdesc[UR16].tnspB, R152, UP0, gsb0 ;  /* 0x41e00000109879f0 */ /* 0x000fe2000b800898 */
        /* <DEDUP_REMOVED lines=45> */
[----:B------:R-:W-:-:S03]  /*4580*/  WARPGROUP.DEPBAR.LE gsb0, 0x0 ;  /* 0x00008000000079c5 */ /* 0x000fc60000010000 */
        /* <DEDUP_REMOVED lines=14> */
[----:B-1----:R-:W3:Y:S04]  /*4670*/  LDL.LU R188, [R1] ;  /* 0x0000000001bc7983 */ /* 0x002ee80000300800 */
[----:B------:R-:W3:Y:S04]  /*4680*/  LDL.LU R189, [R1+0x4] ;  /* 0x0000040001bd7983 */ /* 0x000ee80000300800 */
[----:B------:R-:W3:Y:S04]  /*4690*/  LDL.LU R190, [R1+0x8] ;  /* 0x0000080001be7983 */ /* 0x000ee80000300800 */
[----:B------:R-:W3:Y:S01]  /*46a0*/  LDL.LU R191, [R1+0xc] ;  /* 0x00000c0001bf7983 */ /* 0x000ee20000300800 */
[----:B------:R-:W-:Y:S01]  /*46b0*/  UIADD3 UR16, UR10, 0x400, URZ ;  /* 0x000004000a107890 */ /* 0x000fe2000fffe03f */
[----:B------:R-:W-:Y:S01]  /*46c0*/  WARPGROUP.ARRIVE ;  /* 0x00000000000079c5 */ /* 0x000fe20000000000 */
[----:B------:R-:W-:-:S07]  /*46d0*/  UMOV UR17, 0x40000040 ;  /* 0x4000004000117882 */ /* 0x000fce0000000000 */
[----:B------:R-:W-:Y:S01]  /*46e0*/  HGMMA.64x128x16.F32 R88, gdesc[UR16].tnspB, R88, UP0, gsb0 ;  /* 0x41e00000105879f0 */ /* 0x000fe2000b800858 */
[----:B------:R-:W-:Y:S01]  /*46f0*/  UIADD3 UR16, UR10, 0x600, URZ ;  /* 0x000006000a107890 */ /* 0x000fe2000fffe03f */
[----:B------:R-:W-:Y:S01]  /*4700*/  UMOV UR17, 0x40000040 ;  /* 0x4000004000117882 */ /* 0x000fe20000000000 */
        /* <DEDUP_REMOVED lines=18> */
[----:B------:R-:W-:Y:S01]  /*4830*/  IMAD.MOV.U32 R206, RZ, RZ, R238 ;  /* 0x000000ffffce7224 */ /* 0x000fe200078e00ee */
[----:B------:R-:W-:Y:S01]  /*4840*/  MOV R238, R14 ;  /* 0x0000000e00ee7202 */ /* 0x000fe20000000f00 */
[----:B------:R-:W-:Y:S01]  /*4850*/  IMAD.MOV.U32 R207, RZ, RZ, R237 ;  /* 0x000000ffffcf7224 */ /* 0x000fe200078e00ed */
[----:B------:R-:W-:Y:S02]  /*4860*/  WARPGROUP.DEPBAR.LE gsb0, 0x0 ;  /* 0x00008000000079c5 */ /* 0x000fe40000010000 */
[----:B--2---:R-:W-:-:S06]  /*4870*/  WARPGROUP.ARRIVE ;  /* 0x00000000000079c5 */ /* 0x004fcc0000000000 */
[----:B------:R-:W-:Y:S01]  /*4880*/  HGMMA.64x128x16.F32 R24, gdesc[UR16].tnspB, R24, UP0, gsb0 ;  /* 0x41e00000101879f0 */ /* 0x000fe2000b800818 */
        /* <DEDUP_REMOVED lines=25> */
[----:B------:R-:W-:Y:S01]  /*4a20*/  IMAD.MOV.U32 R251, RZ, RZ, R0 ;  /* 0x000000fffffb7224 */ /* 0x000fe200078e0000 */
[----:B------:R-:W-:-:S02]  /*4a30*/  UIADD3 UR16, UR10, 0x2, URZ ;  /* 0x000000020a107890 */ /* 0x000fc4000fffe03f */
[----:B------:R-:W-:Y:S01]  /*4a40*/  UIADD3 UR18, UR12, 0x80, URZ ;  /* 0x000000800c127890 */ /* 0x000fe2000fffe03f */
[----:B------:R-:W-:Y:S01]  /*4a50*/  UMOV UR17, 0x40000040 ;  /* 0x4000004000117882 */ /* 0x000fe20000000000 */
[----:B------:R-:W-:Y:S01]  /*4a60*/  UMOV UR19, 0x40000040 ;  /* 0x4000004000137882 */ /* 0x000fe20000000000 */
[----:B------:R-:W-:Y:S02]  /*4a70*/  WARPGROUP.DEPBAR.LE gsb0, 0x0 ;  /* 0x00008000000079c5 */ /* 0x000fe40000010000 */
[----:B---3--:R-:W-:-:S06]  /*4a80*/  WARPGROUP.ARRIVE ;  /* 0x00000000000079c5 */ /* 0x008fcc0000000000 */
        /* <DEDUP_REMOVED lines=135> */
[----:B------:R-:W-:Y:S01]  /*5300*/  MOV R2, R214 ;  /* 0x000000d600027202 */ /* 0x000fe20000000f00 */
[----:B------:R-:W-:Y:S02]  /*5310*/  IMAD.MOV.U32 R0, RZ, RZ, R215 ;  /* 0x000000ffff007224 */ /* 0x000fe400078e00d7 */
        /* <DEDUP_REMOVED lines=12> */
[----:B------:R-:W-:Y:S01]  /*53e0*/  IMAD.MOV.U32 R15, RZ, RZ, R204 ;  /* 0x000000ffff0f7224 */ /* 0x000fe200078e00cc */
[----:B------:R-:W-:Y:S01]  /*53f0*/  MOV R17, R202 ;  /* 0x000000ca00117202 */ /* 0x000fe20000000f00 */
[----:B------:R-:W-:Y:S01]  /*5400*/  IMAD.MOV.U32 R14, RZ, RZ, R205 ;  /* 0x000000ffff0e7224 */ /* 0x000fe200078e00cd */
[----:B------:R-:W2:Y:S01]  /*5410*/  LDL.LU.64 R208, [R1+0x260] ;  /* 0x0002600001d07983 */ /* 0x000ea20000300a00 */
[----:B------:R-:W-:-:S03]  /*5420*/  IMAD.MOV.U32 R16, RZ, RZ, R203 ;  /* 0x000000ffff107224 */ /* 0x000fc600078e00cb */
        /* <DEDUP_REMOVED lines=67> */
[----:B------:R-:W-:Y:S02]  /*5860*/  IMAD.MOV.U32 R5, RZ, RZ, R156 ;  /* 0x000000ffff057224 */ /* 0x000fe400078e009c */
[----:B------:R-:W-:Y:S01]  /*5870*/  IMAD.MOV.U32 R4, RZ, RZ, R157 ;  /* 0x000000ffff047224 */ /* 0x000fe200078e009d */
        /* <DEDUP_REMOVED lines=54> */
[----:B------:R-:W-:Y:S02]  /*5be0*/  WARPGROUP.DEPBAR.LE gsb0, 0x0 ;  /* 0x00008000000079c5 */ /* 0x000fe40000010000 */
[----:B------:R-:W-:-:S06]  /*5bf0*/  WARPGROUP.ARRIVE ;  /* 0x00000000000079c5 */ /* 0x000fcc0000000000 */
[----:B------:R-:W-:Y:S01]  /*5c00*/  HGMMA.64x128x16.F32 R24, gdesc[UR16].tnspB, R24, gsb0 ;  /* 0x41e00000101879f0 */ /* 0x000fe20008000818 */
[----:B------:R-:W-:Y:S01]  /*5c10*/  IMAD.MOV.U32 R211, RZ, RZ, R236 ;  /* 0x000000ffffd37224 */ /* 0x000fe200078e00ec */
[----:B------:R-:W-:Y:S01]  /*5c20*/  MOV R238, R17 ;  /* 0x0000001100ee7202 */ /* 0x000fe20000000f00 */
[----:B------:R-:W-:Y:S02]  /*5c30*/  IMAD.MOV.U32 R212, RZ, RZ, R235 ;  /* 0x000000ffffd47224 */ /* 0x000fe400078e00eb */
        /* <DEDUP_REMOVED lines=25> */
[----:B------:R-:W-:Y:S01]  /*5dd0*/  UMOV UR12, UR14 ;  /* 0x0000000e000c7c82 */ /* 0x000fe20008000000 */
[----:B------:R1:W5:Y:S01]  /*5de0*/  LDL.LU R5, [R1+0x178] ;  /* 0x0001780001057983 */ /* 0x0003620000300800 */
[----:B------:R-:W-:-:S03]  /*5df0*/  UMOV UR14, UR16 ;  /* 0x00000010000e7c82 */ /* 0x000fc60008000000 */
[----:B------:R1:W5:Y:S04]  /*5e00*/  LDL.LU R4, [R1+0x174] ;  /* 0x0001740001047983 */ /* 0x0003680000300800 */
[----:B------:R1:W5:Y:S01]  /*5e10*/  LDL.LU R3, [R1+0x170] ;  /* 0x0001700001037983 */ /* 0x0003620000300800 */
[----:B------:R-:W-:Y:S02]  /*5e20*/  WARPGROUP.DEPBAR.LE gsb0, 0x0 ;  /* 0x00008000000079c5 */ /* 0x000fe40000010000 */
        /* <DEDUP_REMOVED lines=59> */
[----:B------:R-:W-:Y:S01]  /*61e0*/  UMOV UR13, 0x40000040 ;  /* 0x40000040000d7882 */ /* 0x000fe20000000000 */
[----:B------:R-:W-:Y:S02]  /*61f0*/  WARPGROUP.DEPBAR.LE gsb0, 0x0 ;  /* 0x00008000000079c5 */ /* 0x000fe40000010000 */
[----:B------:R-:W-:-:S07]  /*6200*/  WARPGROUP.ARRIVE ;  /* 0x00000000000079c5 */ /* 0x000fce0000000000 */
[----:B------:R-:W-:Y:S03]  /*6210*/  HGMMA.64x128x16.F32 R24, gdesc[UR12].tnspB, R24, gsb0 ;  /* 0x41e000000c1879f0 */ /* 0x000fe60008000818 */
[----:B------:R-:W-:Y:S02]  /*6220*/  WARPGROUP.DEPBAR.LE gsb0, 0x0 ;  /* 0x00008000000079c5 */ /* 0x000fe40000010000 */
[----:B-1----:R-:W-:Y:S05]  /*6230*/  @!P2 BRA `(.L_x_20) ;  /* 0x000000000004a947 */ /* 0x002fea0003800000 */
[----:B------:R-:W-:Y:S01]  /*6240*/  BPT.TRAP 0x1 ;  /* 0x000000040000795c */ /* 0x000fe20000300000 */
.L_x_20:
[----:B-----5:R-:W-:Y:S01]  /*6250*/  ISETP.NE.AND P1, PT, R4, RZ, PT ;  /* 0x000000ff0400720c */ /* 0x020fe20003f25270 */
[----:B------:R-:W-:Y:S01]  /*6260*/  IMAD.U32 R0, RZ, RZ, UR5 ;  /* 0x00000005ff007e24 */ /* 0x000fe2000f8e00ff */
[----:B------:R-:W-:-:S11]  /*6270*/  UISETP.GT.U32.AND UP0, UPT, UR6, 0x1, UPT ;  /* 0x000000010600788c */ /* 0x000fd6000bf04070 */
[----:B------:R-:W-:-:S05]  /*6280*/  @P1 LEA R0, R0, UR9, 0x3 ;  /* 0x0000000900001c11 */ /* 0x000fca000f8e18ff */
[----:B------:R-:W-:-:S05]  /*6290*/  @P1 VIADD R0, R0, 0x30020 ;  /* 0x0003002000001836 */ /* 0x000fca0000000000 */
[----:B------:R-:W-:-:S04]  /*62a0*/  @P1 PRMT R0, R5, 0x654, R0 ;  /* 0x0000065405001816 */ /* 0x000fc80000000000 */
[----:B------:R1:W-:Y:S01]  /*62b0*/  @P1 SYNCS.ARRIVE.TRANS64.RED.A1T0 RZ, [R0+URZ], RZ ;  /* 0x000000ff00ff19a7 */ /* 0x0003e2000810043f */
[----:B------:R-:W-:-:S13]  /*62c0*/  PLOP3.LUT P1, PT, PT, PT, UP0, 0x80, 0x0 ;  /* 0x000000000000781c */ /* 0x000fda0003f2f008 */
[----:B-1----:R-:W-:Y:S05]  /*62d0*/  @P1 BRA `(.L_x_21) ;  /* 0x0000000000041947 */ /* 0x002fea0003800000 */
[----:B------:R-:W-:Y:S01]  /*62e0*/  BPT.TRAP 0x1 ;  /* 0x000000040000795c */ /* 0x000fe20000300000 */
.L_x_21:
[----:B------:R-:W-:Y:S02]  /*62f0*/  UISETP.GT.AND UP2, UPT, UR8, 0x1, UPT ;  /* 0x000000010800788c */ /* 0x000fe4000bf44270 */
[----:B------:R-:W-:Y:S02]  /*6300*/  UIADD3 UR4, UR4, 0x1, URZ ;  /* 0x0000000104047890 */ /* 0x000fe4000fffe03f */
[----:B------:R-:W-:Y:S02]  /*6310*/  UIADD3 UR5, UR5, 0x1, URZ ;  /* 0x0000000105057890 */ /* 0x000fe4000fffe03f */
[----:B------:R-:W-:Y:S01]  /*6320*/  PLOP3.LUT P1, PT, PT, PT, UP2, 0x80, 0x0 ;  /* 0x000000000000781c */ /* 0x000fe20003f2f028 */
[----:B------:R-:W-:Y:S02]  /*6330*/  UISETP.NE.AND UP0, UPT, UR4, 0x4, UPT ;  /* 0x000000040400788c */ /* 0x000fe4000bf05270 */
[----:B------:R-:W-:Y:S02]  /*6340*/  UISETP.NE.AND UP1, UPT, UR5, 0x4, UPT ;  /* 0x000000040500788c */ /* 0x000fe4000bf25270 */
[----:B------:R-:W-:-:S02]  /*6350*/  USEL UR9, URZ, 0x1, UP0 ;  /* 0x000000013f097887 */ /* 0x000fc40008000000 */
[----:B------:R-:W-:Y:S02]  /*6360*/  USEL UR4, UR4, URZ, UP0 ;  /* 0x0000003f04047287 */ /* 0x000fe40008000000 */
[----:B------:R-:W-:Y:S02]  /*6370*/  UIADD3 UR8, UR8, -0x1, URZ ;  /* 0xffffffff08087890 */ /* 0x000fe4000fffe03f */
[----:B------:R-:W-:Y:S01]  /*6380*/  USEL UR5, UR5, URZ, UP1 ;  /* 0x0000003f05057287 */ /* 0x000fe20008800000 */
[----:B------:R-:W-:Y:S01]  /*6390*/  LOP3.LUT R3, R3, UR9, RZ, 0x3c, !PT ;  /* 0x0000000903037c12 */ /* 0x000fe2000f8e3cff */
[----:B------:R-:W-:Y:S01]  /*63a0*/  UPLOP3.LUT UP0, UPT, UPT, UPT, UPT, 0x80, 0x0 ;  /* 0x000000000000789c */ /* 0x000fe20003f0f070 */
[----:B------:R-:W-:Y:S10]  /*63b0*/  @P1 BRA `(.L_x_22) ;  /* 0xffffffd400641947 */ /* 0x000ff4000383ffff */
.L_x_17:
[----:B------:R-:W-:Y:S05]  /*63c0*/  @!P0 BRA `(.L_x_23) ;  /* 0x00000000004c8947 */ /* 0x000fea0003800000 */
[----:B------:R-:W-:-:S04]  /*63d0*/  ULOP3.LUT UR4, UR6, 0x1, URZ, 0xfc, !UPT ;  /* 0x0000000106047892 */ /* 0x000fc8000f8efc3f */
[----:B------:R-:W-:-:S06]  /*63e0*/  UISETP.NE.AND UP0, UPT, UR4, 0x3, UPT ;  /* 0x000000030400788c */ /* 0x000fcc000bf05270 */
[----:B------:R-:W-:-:S13]  /*63f0*/  PLOP3.LUT P0, PT, PT, PT, UP0, 0x80, 0x0 ;  /* 0x000000000000781c */ /* 0x000fda0003f0f008 */
[----:B------:R-:W-:Y:S05]  /*6400*/  @!P0 BRA `(.L_x_24) ;  /* 0x0000000000048947 */ /* 0x000fea0003800000 */
[----:B------:R-:W-:Y:S01]  /*6410*/  BPT.TRAP 0x1 ;  /* 0x000000040000795c */ /* 0x000fe20000300000 */
.L_x_24:
[----:B-----5:R-:W-:Y:S01]  /*6420*/  ISETP.NE.AND P0, PT, R4, RZ, PT ;  /* 0x000000ff0400720c */ /* 0x020fe20003f05270 */
[----:B------:R-:W-:-:S12]  /*6430*/  UISETP.GT.U32.AND UP0, UPT, UR6, 0x1, UPT ;  /* 0x000000010600788c */ /* 0x000fd8000bf04070 */
[----:B------:R-:W1:Y:S01]  /*6440*/  @P0 S2R R2, SR_CgaCtaId ;  /* 0x0000000000020919 */ /* 0x000e620000008800 */
[----:B------:R-:W-:-:S04]  /*6450*/  @P0 MOV R0, 0x400 ;  /* 0x0000040000000802 */ /* 0x000fc80000000f00 */
[----:B-1----:R-:W-:Y:S02]  /*6460*/  @P0 LEA R2, R2, R0, 0x18 ;  /* 0x0000000002020211 */ /* 0x002fe400078ec0ff */
[----:B------:R-:W-:-:S05]  /*6470*/  MOV R0, UR7 ;  /* 0x0000000700007c02 */ /* 0x000fca0008000f00 */
[----:B------:R-:W-:-:S05]  /*6480*/  @P0 IMAD.SHL.U32 R0, R0, 0x8, RZ ;  /* 0x0000000800000824 */ /* 0x000fca00078e00ff */
[----:B------:R-:W-:-:S04]  /*6490*/  @P0 LOP3.LUT R0, R0, 0x18, RZ, 0xc0, !PT ;  /* 0x0000001800000812 */ /* 0x000fc800078ec0ff */
[----:B------:R-:W-:-:S04]  /*64a0*/  @P0 IADD3 R0, R2, 0x30020, R0 ;  /* 0x0003002002000810 */ /* 0x000fc80007ffe000 */
[----:B------:R-:W-:-:S04]  /*64b0*/  @P0 PRMT R5, R5, 0x654, R0 ;  /* 0x0000065405050816 */ /* 0x000fc80000000000 */
[----:B------:R1:W-:Y:S01]  /*64c0*/  @P0 SYNCS.ARRIVE.TRANS64.RED.A1T0 RZ, [R5+URZ], RZ ;  /* 0x000000ff05ff09a7 */ /* 0x0003e2000810043f */
[----:B------:R-:W-:-:S13]  /*64d0*/  PLOP3.LUT P0, PT, PT, PT, UP0, 0x80, 0x0 ;  /* 0x000000000000781c */ /* 0x000fda0003f0f008 */
[----:B-1----:R-:W-:Y:S05]  /*64e0*/  @P0 BRA `(.L_x_23) ;  /* 0x0000000000040947 */ /* 0x002fea0003800000 */
[----:B------:R-:W-:Y:S01]  /*64f0*/  BPT.TRAP 0x1 ;  /* 0x000000040000795c */ /* 0x000fe20000300000 */
.L_x_23:
[----:B------:R-:W1:Y:S01]  /*6500*/  S2R R2, SR_TID.X ;  /* 0x0000000000027919 */ /* 0x000e620000002100 */
[----:B------:R-:W-:Y:S01]  /*6510*/  ULDC.64 UR4, c[0x0][0x280] ;  /* 0x0000a00000047ab9 */ /* 0x000fe20000000a00 */
[----:B-----5:R-:W2:Y:S01]  /*6520*/  S2R R4, SR_CTAID.Y ;  /* 0x0000000000047919 */ /* 0x020ea20000002600 */
[----:B------:R-:W3:Y:S01]  /*6530*/  S2R R5, SR_CTAID.X ;  /* 0x0000000000057919 */ /* 0x000ee20000002500 */
[----:B-1----:R-:W-:-:S04]  /*6540*/  SHF.R.S32.HI R0, RZ, 0x1f, R2 ;  /* 0x0000001fff007819 */ /* 0x002fc80000011402 */
[----:B------:R-:W-:Y:S01]  /*6550*/  LEA.HI R0, R0, R2, RZ, 0x7 ;  /* 0x0000000200007211 */ /* 0x000fe200078f38ff */
[----:B--2---:R-:W-:-:S03]  /*6560*/  IMAD.SHL.U32 R4, R4, 0x80, RZ ;  /* 0x0000008004047824 */ /* 0x004fc600078e00ff */
[----:B------:R-:W-:Y:S02]  /*6570*/  LOP3.LUT R0, R0, 0xffffff80, RZ, 0xc0, !PT ;  /* 0xffffff8000007812 */ /* 0x000fe400078ec0ff */
[----:B------:R-:W-:-:S03]  /*6580*/  ISETP.GE.AND P0, PT, R4, UR5, PT ;  /* 0x0000000504007c0c */ /* 0x000fc6000bf06270 */
[----:B------:R-:W-:-:S05]  /*6590*/  IMAD.IADD R0, R2, 0x1, -R0 ;  /* 0x0000000102007824 */ /* 0x000fca00078e0a00 */
[----:B------:R-:W-:-:S04]  /*65a0*/  SHF.R.S32.HI R3, RZ, 0x1f, R0 ;  /* 0x0000001fff037819 */ /* 0x000fc80000011400 */
[CC--:B------:R-:W-:Y:S02]  /*65b0*/  LEA.HI R2, R3.reuse, R0.reuse, RZ, 0x2 ;  /* 0x0000000003027211 */ /* 0x0c0fe400078f10ff */
[----:B------:R-:W-:Y:S02]  /*65c0*/  LEA.HI R3, R3, R0, RZ, 0x5 ;  /* 0x0000000003037211 */ /* 0x000fe400078f28ff */
[--C-:B------:R-:W-:Y:S02]  /*65d0*/  SHF.R.S32.HI R14, RZ, 0x2, R2.reuse ;  /* 0x00000002ff0e7819 */ /* 0x100fe40000011402 */
[----:B------:R-:W-:Y:S02]  /*65e0*/  SHF.R.S32.HI R15, RZ, 0x1f, R2 ;  /* 0x0000001fff0f7819 */ /* 0x000fe40000011402 */
[----:B------:R-:W-:Y:S02]  /*65f0*/  LOP3.LUT R2, R2, 0x7ffffffc, RZ, 0xc0, !PT ;  /* 0x7ffffffc02027812 */ /* 0x000fe400078ec0ff */
[----:B------:R-:W-:-:S03]  /*6600*/  LEA.HI R15, R15, R14, RZ, 0x3 ;  /* 0x0000000e0f0f7211 */ /* 0x000fc600078f18ff */
[----:B------:R-:W-:Y:S01]  /*6610*/  IMAD.IADD R2, R0, 0x1, -R2 ;  /* 0x0000000100027824 */ /* 0x000fe200078e0a02 */
[----:B------:R-:W-:-:S03]  /*6620*/  LOP3.LUT R15, R15, 0xfffffff8, RZ, 0xc0, !PT ;  /* 0xfffffff80f0f7812 */ /* 0x000fc600078ec0ff */
[----:B------:R-:W-:Y:S01]  /*6630*/  IMAD.SHL.U32 R0, R2, 0x2, RZ ;  /* 0x0000000202007824 */ /* 0x000fe200078e00ff */
[----:B------:R-:W-:-:S04]  /*6640*/  IADD3 R14, R14, -R15, RZ ;  /* 0x8000000f0e0e7210 */ /* 0x000fc80007ffe0ff */
[----:B------:R-:W-:Y:S02]  /*6650*/  SHF.R.S32.HI R2, RZ, 0x1f, R0 ;  /* 0x0000001fff027819 */ /* 0x000fe40000011400 */
[----:B------:R-:W-:Y:S02]  /*6660*/  IADD3 R10, P1, R4, R0, RZ ;  /* 0x00000000040a7210 */ /* 0x000fe40007f3e0ff */
[----:B------:R-:W-:Y:S02]  /*6670*/  IADD3 R0, -R0, UR5, -R4 ;  /* 0x0000000500007c10 */ /* 0x000fe4000fffe904 */
[----:B------:R-:W-:Y:S01]  /*6680*/  LEA.HI.X.SX32 R11, R4, R2, 0x1, P1 ;  /* 0x00000002040b7211 */ /* 0x000fe200008f0eff */
[----:B---3--:R-:W-:Y:S01]  /*6690*/  IMAD.SHL.U32 R4, R5, 0x100, RZ ;  /* 0x0000010005047824 */ /* 0x008fe200078e00ff */
[----:B------:R-:W-:Y:S02]  /*66a0*/  SHF.R.S32.HI R15, RZ, 0x1f, R14 ;  /* 0x0000001fff0f7819 */ /* 0x000fe4000001140e */
[----:B------:R-:W-:-:S02]  /*66b0*/  SHF.R.S32.HI R2, RZ, 0x5, R3 ;  /* 0x00000005ff027819 */ /* 0x000fc40000011403 */
[----:B------:R-:W-:Y:S01]  /*66c0*/  ISETP.GE.OR P0, PT, R4, UR4, P0 ;  /* 0x0000000404007c0c */ /* 0x000fe20008706670 */
[----:B------:R-:W-:-:S04]  /*66d0*/  IMAD.WIDE R12, R5, 0x100, R14 ;  /* 0x00000100050c7825 */ /* 0x000fc800078e020e */
[----:B------:R-:W-:-:S04]  /*66e0*/  IMAD.WIDE R12, R2, 0x10, R12 ;  /* 0x00000010020c7825 */ /* 0x000fc800078e020c */
[----:B------:R-:W-:-:S05]  /*66f0*/  IMAD R2, R2, -0x10, -R4 ;  /* 0xfffffff002027824 */ /* 0x000fca00078e0a04 */
[----:B------:R-:W-:Y:S01]  /*6700*/  IADD3 R14, R2, UR4, -R14 ;  /* 0x00000004020e7c10 */ /* 0x000fe2000fffe80e */
[----:B------:R-:W-:Y:S06]  /*6710*/  @P0 EXIT ;  /* 0x000000000000094d */ /* 0x000fec0003800000 */
[----:B------:R-:W-:Y:S01]  /*6720*/  FSETP.NEU.AND P2, PT, RZ, UR22, PT ;  /* 0x00000016ff007c0b */ /* 0x000fe2000bf4d000 */
[----:B------:R-:W-:Y:S01]  /*6730*/  ULDC.64 UR14, c[0x0][0x658] ;  /* 0x00019600000e7ab9 */ /* 0x000fe20000000a00 */
[----:B------:R-:W-:Y:S01]  /*6740*/  ISETP.GT.AND P0, PT, R14, RZ, PT ;  /* 0x000000ff0e00720c */ /* 0x000fe20003f04270 */
[----:B------:R-:W-:Y:S01]  /*6750*/  IMAD R2, R13, UR14, RZ ;  /* 0x0000000e0d027c24 */ /* 0x000fe2000f8e02ff */
[----:B------:R-:W-:Y:S02]  /*6760*/  USHF.L.U64.HI UR5, UR14, 0x3, UR15 ;  /* 0x000000030e057899 */ /* 0x000fe4000801020f */
[----:B------:R-:W-:Y:S01]  /*6770*/  IMAD.WIDE.U32 R4, R12, UR14, R10 ;  /* 0x0000000e0c047c25 */ /* 0x000fe2000f8e000a */
[----:B------:R-:W-:Y:S01]  /*6780*/  USHF.L.U32 UR4, UR14, 0x3, URZ ;  /* 0x000000030e047899 */ /* 0x000fe2000800063f */
[----:B------:R-:W-:Y:S02]  /*6790*/  ISETP.GT.AND P1, PT, R0, RZ, P0 ;  /* 0x000000ff0000720c */ /* 0x000fe40000724270 */
[----:B------:R-:W-:-:S05]  /*67a0*/  IMAD R2, R12, UR15, R2 ;  /* 0x0000000f0c027c24 */ /* 0x000fca000f8e0202 */
[----:B------:R-:W-:Y:S01]  /*67b0*/  IADD3 R3, R5, R2, RZ ;  /* 0x0000000205037210 */ /* 0x000fe20007ffe0ff */
[----:B------:R-:W-:Y:S06]  /*67c0*/  @!P2 BRA `(.L_x_25) ;  /* 0x000000b000c0a947 */ /* 0x000fec0003800000 */
[----:B------:R-:W-:Y:S01]  /*67d0*/  ULDC.64 UR6, c[0x0][0x650] ;  /* 0x0001940000067ab9 */ /* 0x000fe20000000a00 */
[----:B------:R-:W-:Y:S01]  /*67e0*/  ULDC.64 UR16, c[0x0][0x630] ;  /* 0x00018c0000107ab9 */ /* 0x000fe20000000a00 */
[C---:B------:R-:W-:Y:S01]  /*67f0*/  LEA R2, P2, R4.reuse, UR6, 0x1 ;  /* 0x0000000604027c11 */ /* 0x040fe2000f8408ff */
[----:B------:R-:W-:Y:S01]  /*6800*/  IMAD R6, R13, UR16, RZ ;  /* 0x000000100d067c24 */ /* 0x000fe2000f8e02ff */
[----:B------:R-:W-:Y:S01]  /*6810*/  ULDC.64 UR18, c[0x0][0x628] ;  /* 0x00018a0000127ab9 */ /* 0x000fe20000000a00 */
[----:B------:R-:W2:Y:S01]  /*6820*/  LDL.LU R7, [R1] ;  /* 0x0000000001077983 */ /* 0x000ea20000300800 */
[----:B------:R-:W-:Y:S01]  /*6830*/  LEA.HI.X R3, R4, UR7, R3, 0x1, P2 ;  /* 0x0000000704037c11 */ /* 0x000fe200090f0c03 */
[C---:B------:R-:W-:Y:S02]  /*6840*/  IMAD R6, R12.reuse, UR17, R6 ;  /* 0x000000110c067c24 */ /* 0x040fe4000f8e0206 */
[----:B------:R-:W-:-:S04]  /*6850*/  IMAD.WIDE.U32 R4, R12, UR16, R10 ;  /* 0x000000100c047c25 */ /* 0x000fc8000f8e000a */
[----:B------:R-:W-:Y:S01]  /*6860*/  IMAD.IADD R5, R5, 0x1, R6 ;  /* 0x0000000105057824 */ /* 0x000fe200078e0206 */
[----:B------:R-:W-:-:S04]  /*6870*/  LEA R8, P2, R4, UR18, 0x1 ;  /* 0x0000001204087c11 */ /* 0x000fc8000f8408ff */
[----:B------:R-:W-:-:S05]  /*6880*/  LEA.HI.X R9, R4, UR19, R5, 0x1, P2 ;  /* 0x0000001304097c11 */ /* 0x000fca00090f0c05 */
[----:B------:R-:W3:Y:S01]  /*6890*/  @P1 LDG.E.LTC128B.U16 R15, desc[UR20][R8.64] ;  /* 0x00000014080f1981 */ /* 0x000ee2000c1e1520 */
[----:B------:R-:W-:Y:S01]  /*68a0*/  ISETP.GT.AND P2, PT, R0, 0x1, P0 ;  /* 0x000000010000780c */ /* 0x000fe20000744270 */
[----:B------:R-:W-:Y:S01]  /*68b0*/  BSSY B0, `(.L_x_26) ;  /* 0x0000008000007945 */ /* 0x000fe20003800000 */
[----:B---3--:R-:W-:-:S05]  /*68c0*/  HADD2.F32 R4, -RZ, R15.H0_H0 ;  /* 0x2000000fff047230 */ /* 0x008fca0000004100 */
[----:B------:R-:W-:-:S04]  /*68d0*/  FMUL R4, R4, UR22 ;  /* 0x0000001604047c20 */ /* 0x000fc80008400000 */
[----:B--2---:R-:W-:-:S05]  /*68e0*/  FFMA R4, R7, UR11, R4 ;  /* 0x0000000b07047c23 */ /* 0x004fca0008000004 */
[----:B------:R-:W-:-:S05]  /*68f0*/  F2FP.F16.F32.PACK_AB R4, RZ, R4 ;  /* 0x00000004ff04723e */ /* 0x000fca00000000ff */
[----:B------:R1:W-:Y:S01]  /*6900*/  @P1 STG.E.U16 desc[UR20][R2.64], R4 ;  /* 0x0000000402001986 */ /* 0x0003e2000c101514 */
[----:B------:R-:W-:Y:S05]  /*6910*/  @!P2 BRA `(.L_x_27) ;  /* 0x000000000004a947 */ /* 0x000fea0003800000 */
[----:B------:R2:W5:Y:S02]  /*6920*/  LDG.E.LTC128B.U16 R15, desc[UR20][R8.64+0x2] ;  /* 0x00000214080f7981 */ /* 0x000564000c1e1520 */
.L_x_27:
[----:B------:R-:W-:Y:S05]  /*6930*/  BSYNC B0 ;  /* 0x0000000000007941 */ /* 0x000fea0003800000 */
.L_x_26:
[----:B------:R-:W3:Y:S01]  /*6940*/  LDL.LU R5, [R1+0x4] ;  /* 0x0000040001057983 */ /* 0x000ee20000300800 */
[----:B-1---5:R-:W-:Y:S01]  /*6950*/  HADD2.F32 R4, -RZ, R15.H0_H0 ;  /* 0x2000000fff047230 */ /* 0x022fe20000004100 */
[----:B------:R-:W-:Y:S02]  /*6960*/  USHF.L.U64.HI UR13, UR16, 0x3, UR17 ;  /* 0x00000003100d7899 */ /* 0x000fe40008010211 */
[----:B------:R-:W-:Y:S02]  /*6970*/  USHF.L.U32 UR12, UR16, 0x3, URZ ;  /* 0x00000003100c7899 */ /* 0x000fe4000800063f */
[----:B------:R-:W-:Y:S02]  /*6980*/  IMAD.U32 R17, RZ, RZ, UR16 ;  /* 0x00000010ff117e24 */ /* 0x000fe4000f8e00ff */
[----:B------:R-:W-:Y:S01]  /*6990*/  FMUL R4, R4, UR22 ;  /* 0x0000001604047c20 */ /* 0x000fe20008400000 */
[----:B------:R-:W4:Y:S03]  /*69a0*/  LDL.LU R18, [R1+0x8] ;  /* 0x0000080001127983 */ /* 0x000f260000300800 */
[----:B---3--:R-:W-:-:S05]  /*69b0*/  FFMA R4, R5, UR11, R4 ;  /* 0x0000000b05047c23 */ /* 0x008fca0008000004 */
[----:B------:R-:W-:-:S05]  /*69c0*/  F2FP.F16.F32.PACK_AB R4, RZ, R4 ;  /* 0x00000004ff04723e */ /* 0x000fca00000000ff */
[----:B------:R1:W-:Y:S02]  /*69d0*/  @P2 STG.E.U16 desc[UR20][R2.64+0x2], R4 ;  /* 0x0000020402002986 */ /* 0x0003e4000c101514 */
[----:B-1----:R-:W-:-:S03]  /*69e0*/  IMAD.WIDE.U32 R4, R12, R17, UR12 ;  /* 0x0000000c0c047e25 */ /* 0x002fc6000f8e0011 */
[----:B------:R-:W-:-:S04]  /*69f0*/  IADD3 R4, P1, R10, R4, RZ ;  /* 0x000000040a047210 */ /* 0x000fc80007f3e0ff */
[----:B------:R-:W-:Y:S02]  /*6a00*/  IADD3.X R5, R11, R6, R5, P1, !PT ;  /* 0x000000060b057210 */ /* 0x000fe40000ffe405 */
[----:B------:R-:W-:Y:S02]  /*6a10*/  ISETP.GT.AND P1, PT, R14, 0x8, PT ;  /* 0x000000080e00780c */ /* 0x000fe40003f24270 */
[----:B------:R-:W-:Y:S02]  /*6a20*/  LEA R6, P3, R4, UR18, 0x1 ;  /* 0x0000001204067c11 */ /* 0x000fe4000f8608ff */
[----:B------:R-:W-:Y:S02]  /*6a30*/  ISETP.GT.AND P2, PT, R0, RZ, P1 ;  /* 0x000000ff0000720c */ /* 0x000fe40000f44270 */
[----:B------:R-:W-:-:S11]  /*6a40*/  LEA.HI.X R7, R4, UR19, R5, 0x1, P3 ;  /* 0x0000001304077c11 */ /* 0x000fd600098f0c05 */
[----:B------:R-:W3:Y:S01]  /*6a50*/  @P2 LDG.E.LTC128B.U16 R15, desc[UR20][R6.64] ;  /* 0x00000014060f2981 */ /* 0x000ee2000c1e1520 */
[----:B------:R-:W-:Y:S01]  /*6a60*/  USHF.L.U32 UR8, UR4, 0x1, URZ ;  /* 0x0000000104087899 */ /* 0x000fe2000800063f */
[----:B------:R-:W-:Y:S01]  /*6a70*/  ISETP.GT.AND P3, PT, R0, 0x1, P1 ;  /* 0x000000010000780c */ /* 0x000fe20000f64270 */
[----:B------:R-:W-:Y:S01]  /*6a80*/  USHF.L.U64.HI UR5, UR4, 0x1, UR5 ;  /* 0x0000000104057899 */ /* 0x000fe20008010205 */
[----:B------:R-:W-:Y:S03]  /*6a90*/  BSSY B0, `(.L_x_28) ;  /* 0x000000b000007945 */ /* 0x000fe60003800000 */
[----:B------:R-:W-:Y:S01]  /*6aa0*/  IADD3 R4, P4, R2, UR8, RZ ;  /* 0x0000000802047c10 */ /* 0x000fe2000ff9e0ff */
[----:B---3--:R-:W-:-:S05]  /*6ab0*/  HADD2.F32 R5, -RZ, R15.H0_H0 ;  /* 0x2000000fff057230 */ /* 0x008fca0000004100 */
[----:B------:R-:W-:-:S04]  /*6ac0*/  FMUL R5, R5, UR22 ;  /* 0x0000001605057c20 */ /* 0x000fc80008400000 */
[----:B----4-:R-:W-:-:S05]  /*6ad0*/  FFMA R5, R18, UR11, R5 ;  /* 0x0000000b12057c23 */ /* 0x010fca0008000005 */
[----:B------:R-:W-:-:S04]  /*6ae0*/  F2FP.F16.F32.PACK_AB R5, RZ, R5 ;  /* 0x00000005ff05723e */ /* 0x000fc800000000ff */
[----:B------:R-:W-:Y:S02]  /*6af0*/  PRMT R16, R5, 0x7610, R16 ;  /* 0x0000761005107816 */ /* 0x000fe40000000010 */
[----:B------:R-:W-:-:S05]  /*6b00*/  IADD3.X R5, R3, UR5, RZ, P4, !PT ;  /* 0x0000000503057c10 */ /* 0x000fca000a7fe4ff */
[----:B------:R1:W-:Y:S01]  /*6b10*/  @P2 STG.E.U16 desc[UR20][R4.64], R16 ;  /* 0x0000001004002986 */ /* 0x0003e2000c101514 */
[----:B------:R-:W-:Y:S05]  /*6b20*/  @!P3 BRA `(.L_x_29) ;  /* 0x000000000004b947 */ /* 0x000fea0003800000 */
[----:B------:R3:W5:Y:S02]  /*6b30*/  LDG.E.LTC128B.U16 R15, desc[UR20][R6.64+0x2] ;  /* 0x00000214060f7981 */ /* 0x000764000c1e1520 */
.L_x_29:
[----:B------:R-:W-:Y:S05]  /*6b40*/  BSYNC B0 ;  /* 0x0000000000007941 */ /* 0x000fea0003800000 */
.L_x_28:
[----:B------:R-:W4:Y:S01]  /*6b50*/  LDL.LU R18, [R1+0xc] ;  /* 0x00000c0001127983 */ /* 0x000f220000300800 */
[----:B-1---5:R-:W-:Y:S01]  /*6b60*/  HADD2.F32 R16, -RZ, R15.H0_H0 ;  /* 0x2000000fff107230 */ /* 0x022fe20000004100 */
[----:B------:R-:W-:Y:S01]  /*6b70*/  ISETP.GT.AND P2, PT, R0, 0x8, P0 ;  /* 0x000000080000780c */ /* 0x000fe20000744270 */
[----:B------:R-:W-:Y:S03]  /*6b80*/  BSSY B0, `(.L_x_30) ;  /* 0x0000007000007945 */ /* 0x000fe60003800000 */
[----:B------:R-:W-:-:S04]  /*6b90*/  FMUL R16, R16, UR22 ;  /* 0x0000001610107c20 */ /* 0x000fc80008400000 */
[----:B----4-:R-:W-:-:S05]  /*6ba0*/  FFMA R16, R18, UR11, R16 ;  /* 0x0000000b12107c23 */ /* 0x010fca0008000010 */
[----:B------:R-:W-:-:S05]  /*6bb0*/  F2FP.F16.F32.PACK_AB R16, RZ, R16 ;  /* 0x00000010ff10723e */ /* 0x000fca00000000ff */
[----:B------:R1:W-:Y:S01]  /*6bc0*/  @P3 STG.E.U16 desc[UR20][R4.64+0x2], R16 ;  /* 0x0000021004003986 */ /* 0x0003e2000c101514 */
[----:B------:R-:W-:Y:S05]  /*6bd0*/  @!P2 BRA `(.L_x_31) ;  /* 0x000000000004a947 */ /* 0x000fea0003800000 */
[----:B------:R4:W5:Y:S02]  /*6be0*/  LDG.E.LTC128B.U16 R15, desc[UR20][R8.64+0x10] ;  /* 0x00001014080f7981 */ /* 0x000964000c1e1520 */
.L_x_31:
[----:B------:R-:W-:Y:S05]  /*6bf0*/  BSYNC B0 ;  /* 0x0000000000007941 */ /* 0x000fea0003800000 */
.L_x_30:
[----:B------:R-:W2:Y:S01]  /*6c00*/  LDL.LU R18, [R1+0x10] ;  /* 0x0000100001127983 */ /* 0x000ea20000300800 */
[----:B-1---5:R-:W-:Y:S01]  /*6c10*/  HADD2.F32 R16, -RZ, R15.H0_H0 ;  /* 0x2000000fff107230 */ /* 0x022fe20000004100 */
[----:B------:R-:W-:Y:S04]  /*6c20*/  BSSY B0, `(.L_x_32) ;  /* 0x0000008000007945 */ /* 0x000fe80003800000 */
[----:B------:R-:W-:-:S04]  /*6c30*/  FMUL R16, R16, UR22 ;  /* 0x0000001610107c20 */ /* 0x000fc80008400000 */
[----:B--2---:R-:W-:-:S05]  /*6c40*/  FFMA R16, R18, UR11, R16 ;  /* 0x0000000b12107c23 */ /* 0x004fca0008000010 */
[----:B------:R-:W-:-:S05]  /*6c50*/  F2FP.F16.F32.PACK_AB R16, RZ, R16 ;  /* 0x00000010ff10723e */ /* 0x000fca00000000ff */
[----:B------:R1:W-:Y:S01]  /*6c60*/  @P2 STG.E.U16 desc[UR20][R2.64+0x10], R16 ;  /* 0x0000101002002986 */ /* 0x0003e2000c101514 */
[----:B------:R-:W-:-:S13]  /*6c70*/  ISETP.GT.AND P2, PT, R0, 0x9, P0 ;  /* 0x000000090000780c */ /* 0x000fda0000744270 */
[----:B-1----:R-:W-:Y:S05]  /*6c80*/  @!P2 BRA `(.L_x_33) ;  /* 0x000000000004a947 */ /* 0x002fea0003800000 */
[----:B------:R1:W5:Y:S02]  /*6c90*/  LDG.E.LTC128B.U16 R15, desc[UR20][R8.64+0x12] ;  /* 0x00001214080f7981 */ /* 0x000364000c1e1520 */
.L_x_33:
[----:B------:R-:W-:Y:S05]  /*6ca0*/  BSYNC B0 ;  /* 0x0000000000007941 */ /* 0x000fea0003800000 */
.L_x_32:
[----:B------:R-:W2:Y:S01]  /*6cb0*/  LDL.LU R18, [R1+0x14] ;  /* 0x0000140001127983 */ /* 0x000ea20000300800 */
[----:B-----5:R-:W-:Y:S01]  /*6cc0*/  HADD2.F32 R16, -RZ, R15.H0_H0 ;  /* 0x2000000fff107230 */ /* 0x020fe20000004100 */
[----:B------:R-:W-:Y:S01]  /*6cd0*/  ISETP.GT.AND P3, PT, R0, 0x8, P1 ;  /* 0x000000080000780c */ /* 0x000fe20000f64270 */
[----:B------:R-:W-:Y:S03]  /*6ce0*/  BSSY B0, `(.L_x_34) ;  /* 0x0000007000007945 */ /* 0x000fe60003800000 */
[----:B------:R-:W-:-:S04]  /*6cf0*/  FMUL R16, R16, UR22 ;  /* 0x0000001610107c20 */ /* 0x000fc80008400000 */
[----:B--2---:R-:W-:-:S05]  /*6d00*/  FFMA R16, R18, UR11, R16 ;  /* 0x0000000b12107c23 */ /* 0x004fca0008000010 */
[----:B------:R-:W-:-:S05]  /*6d10*/  F2FP.F16.F32.PACK_AB R16, RZ, R16 ;  /* 0x00000010ff10723e */ /* 0x000fca00000000ff */
[----:B------:R2:W-:Y:S01]  /*6d20*/  @P2 STG.E.U16 desc[UR20][R2.64+0x12], R16 ;  /* 0x0000121002002986 */ /* 0x0005e2000c101514 */
[----:B------:R-:W-:Y:S05]  /*6d30*/  @!P3 BRA `(.L_x_35) ;  /* 0x000000000004b947 */ /* 0x000fea0003800000 */
[----:B------:R0:W5:Y:S02]  /*6d40*/  LDG.E.LTC128B.U16 R15, desc[UR20][R6.64+0x10] ;  /* 0x00001014060f7981 */ /* 0x000164000c1e1520 */
.L_x_35:
[----:B------:R-:W-:Y:S05]  /*6d50*/  BSYNC B0 ;  /* 0x0000000000007941 */ /* 0x000fea0003800000 */
.L_x_34:
[----:B------:R-:W3:Y:S01]  /*6d60*/  LDL.LU R18, [R1+0x18] ;  /* 0x0000180001127983 */ /* 0x000ee20000300800 */
[----:B--2--5:R-:W-:Y:S01]  /*6d70*/  HADD2.F32 R16, -RZ, R15.H0_H0 ;  /* 0x2000000fff107230 */ /* 0x024fe20000004100 */
[----:B------:R-:W-:Y:S01]  /*6d80*/  ISETP.GT.AND P2, PT, R0, 0x9, P1 ;  /* 0x000000090000780c */ /* 0x000fe20000f44270 */
[----:B------:R-:W-:Y:S03]  /*6d90*/  BSSY B0, `(.L_x_36) ;  /* 0x0000007000007945 */ /* 0x000fe60003800000 */
[----:B------:R-:W-:-:S04]  /*6da0*/  FMUL R16, R16, UR22 ;  /* 0x0000001610107c20 */ /* 0x000fc80008400000 */
[----:B---3--:R-:W-:-:S05]  /*6db0*/  FFMA R16, R18, UR11, R16 ;  /* 0x0000000b12107c23 */ /* 0x008fca0008000010 */
[----:B------:R-:W-:-:S05]  /*6dc0*/  F2FP.F16.F32.PACK_AB R16, RZ, R16 ;  /* 0x00000010ff10723e */ /* 0x000fca00000000ff */
[----:B------:R2:W-:Y:S01]  /*6dd0*/  @P3 STG.E.U16 desc[UR20][R4.64+0x10], R16 ;  /* 0x0000101004003986 */ /* 0x0005e2000c101514 */
[----:B------:R-:W-:Y:S05]  /*6de0*/  @!P2 BRA `(.L_x_37) ;  /* 0x000000000004a947 */ /* 0x000fea0003800000 */
[----:B------:R3:W5:Y:S02]  /*6df0*/  LDG.E.LTC128B.U16 R15, desc[UR20][R6.64+0x12] ;  /* 0x00001214060f7981 */ /* 0x000764000c1e1520 */
.L_x_37:
[----:B------:R-:W-:Y:S05]  /*6e00*/  BSYNC B0 ;  /* 0x0000000000007941 */ /* 0x000fea0003800000 */
.L_x_36:
[----:B------:R-:W4:Y:S01]  /*6e10*/  LDL.LU R18, [R1+0x1c] ;  /* 0x00001c0001127983 */ /* 0x000f220000300800 */
[----:B--2--5:R-:W-:Y:S01]  /*6e20*/  HADD2.F32 R16, -RZ, R15.H0_H0 ;  /* 0x2000000fff107230 */ /* 0x024fe20000004100 */
        /* <DEDUP_REMOVED lines=8> */
.L_x_39:
[----:B------:R-:W-:Y:S05]  /*6eb0*/  BSYNC B0 ;  /* 0x0000000000007941 */ /* 0x000fea0003800000 */
.L_x_38:
        /* <DEDUP_REMOVED lines=10> */
.L_x_41:
[----:B------:R-:W-:Y:S05]  /*6f60*/  BSYNC B0 ;  /* 0x0000000000007941 */ /* 0x000fea0003800000 */
.L_x_40:
        /* <DEDUP_REMOVED lines=10> */
.L_x_43:
[----:B------:R-:W-:Y:S05]  /*7010*/  BSYNC B0 ;  /* 0x0000000000007941 */ /* 0x000fea0003800000 */
.L_x_42:
        /* <DEDUP_REMOVED lines=10> */
.L_x_45:
[----:B------:R-:W-:Y:S05]  /*70c0*/  BSYNC B0 ;  /* 0x0000000000007941 */ /* 0x000fea0003800000 */
.L_x_44:
        /* <DEDUP_REMOVED lines=10> */
.L_x_47:
[----:B------:R-:W-:Y:S05]  /*7170*/  BSYNC B0 ;  /* 0x0000000000007941 */ /* 0x000fea0003800000 */
.L_x_46:
        /* <DEDUP_REMOVED lines=10> */
.L_x_49:
[----:B------:R-:W-:Y:S05]  /*7220*/  BSYNC B0 ;  /* 0x0000000000007941 */ /* 0x000fea0003800000 */
.L_x_48:
        /* <DEDUP_REMOVED lines=10> */
.L_x_51:
[----:B------:R-:W-:Y:S05]  /*72d0*/  BSYNC B0 ;  /* 0x0000000000007941 */ /* 0x000fea0003800000 */
.L_x_50:
        /* <DEDUP_REMOVED lines=10> */
.L_x_53:
[----:B------:R-:W-:Y:S05]  /*7380*/  BSYNC B0 ;  /* 0x0000000000007941 */ /* 0x000fea0003800000 */
.L_x_52:
        /* <DEDUP_REMOVED lines=10> */
.L_x_55:
[----:B------:R-:W-:Y:S05]  /*7430*/  BSYNC B0 ;  /* 0x0000000000007941 */ /* 0x000fea0003800000 */
.L_x_54:
        /* <DEDUP_REMOVED lines=10> */
.L_x_57:
[----:B------:R-:W-:Y:S05]  /*74e0*/  BSYNC B0 ;  /* 0x0000000000007941 */ /* 0x000fea0003800000 */
.L_x_56:
        /* <DEDUP_REMOVED lines=10> */
.L_x_59:
[----:B------:R-:W-:Y:S05]  /*7590*/  BSYNC B0 ;  /* 0x0000000000007941 */ /* 0x000fea0003800000 */
.L_x_58:
        /* <DEDUP_REMOVED lines=10> */
.L_x_61:
[----:B------:R-:W-:Y:S05]  /*7640*/  BSYNC B0 ;  /* 0x0000000000007941 */ /* 0x000fea0003800000 */
.L_x_60:
        /* <DEDUP_REMOVED lines=10> */
.L_x_63:
[----:B------:R-:W-:Y:S05]  /*76f0*/  BSYNC B0 ;  /* 0x0000000000007941 */ /* 0x000fea0003800000 */
.L_x_62:
        /* <DEDUP_REMOVED lines=10> */
.L_x_65:
[----:B------:R-:W-:Y:S05]  /*77a0*/  BSYNC B0 ;  /* 0x0000000000007941 */ /* 0x000fea0003800000 */
.L_x_64:
        /* <DEDUP_REMOVED lines=10> */
.L_x_67:
[----:B------:R-:W-:Y:S05]  /*7850*/  BSYNC B0 ;  /* 0x0000000000007941 */ /* 0x000fea0003800000 */
.L_x_66:
        /* <DEDUP_REMOVED lines=10> */
.L_x_69:
[----:B------:R-:W-:Y:S05]  /*7900*/  BSYNC B0 ;  /* 0x0000000000007941 */ /* 0x000fea0003800000 */
.L_x_68:
        /* <DEDUP_REMOVED lines=10> */
.L_x_71:
[----:B------:R-:W-:Y:S05]  /*79b0*/  BSYNC B0 ;  /* 0x0000000000007941 */ /* 0x000fea0003800000 */
.L_x_70:
        /* <DEDUP_REMOVED lines=10> */
.L_x_73:
[----:B------:R-:W-:Y:S05]  /*7a60*/  BSYNC B0 ;  /* 0x0000000000007941 */ /* 0x000fea0003800000 */
.L_x_72:
        /* <DEDUP_REMOVED lines=10> */
.L_x_75:
[----:B------:R-:W-:Y:S05]  /*7b10*/  BSYNC B0 ;  /* 0x0000000000007941 */ /* 0x000fea0003800000 */
.L_x_74:
        /* <DEDUP_REMOVED lines=10> */
.L_x_77:
[----:B------:R-:W-:Y:S05]  /*7bc0*/  BSYNC B0 ;  /* 0x0000000000007941 */ /* 0x000fea0003800000 */
.L_x_76:
        /* <DEDUP_REMOVED lines=10> */
.L_x_79:
[----:B------:R-:W-:Y:S05]  /*7c70*/  BSYNC B0 ;  /* 0x0000000000007941 */ /* 0x000fea0003800000 */
.L_x_78:
        /* <DEDUP_REMOVED lines=10> */
.L_x_81:
[----:B------:R-:W-:Y:S05]  /*7d20*/  BSYNC B0 ;  /* 0x0000000000007941 */ /* 0x000fea0003800000 */
.L_x_80:
        /* <DEDUP_REMOVED lines=10> */
.L_x_83:
[----:B------:R-:W-:Y:S05]  /*7dd0*/  BSYNC B0 ;  /* 0x0000000000007941 */ /* 0x000fea0003800000 */
.L_x_82:
        /* <DEDUP_REMOVED lines=10> */
.L_x_85:
[----:B------:R-:W-:Y:S05]  /*7e80*/  BSYNC B0 ;  /* 0x0000000000007941 */ /* 0x000fea0003800000 */
.L_x_84:
        /* <DEDUP_REMOVED lines=10> */
.L_x_87:
[----:B------:R-:W-:Y:S05]  /*7f30*/  BSYNC B0 ;  /* 0x0000000000007941 */ /* 0x000fea0003800000 */
.L_x_86:
        /* <DEDUP_REMOVED lines=10> */
.L_x_89:
[----:B------:R-:W-:Y:S05]  /*7fe0*/  BSYNC B0 ;  /* 0x0000000000007941 */ /* 0x000fea0003800000 */
.L_x_88:
        /* <DEDUP_REMOVED lines=10> */
.L_x_91:
[----:B------:R-:W-:Y:S05]  /*8090*/  BSYNC B0 ;  /* 0x0000000000007941 */ /* 0x000fea0003800000 */
.L_x_90:
        /* <DEDUP_REMOVED lines=10> */
.L_x_93:
[----:B------:R-:W-:Y:S05]  /*8140*/  BSYNC B0 ;  /* 0x0000000000007941 */ /* 0x000fea0003800000 */
.L_x_92:
        /* <DEDUP_REMOVED lines=10> */
.L_x_95:
[----:B------:R-:W-:Y:S05]  /*81f0*/  BSYNC B0 ;  /* 0x0000000000007941 */ /* 0x000fea0003800000 */
.L_x_94:
        /* <DEDUP_REMOVED lines=10> */
.L_x_97:
[----:B------:R-:W-:Y:S05]  /*82a0*/  BSYNC B0 ;  /* 0x0000000000007941 */ /* 0x000fea0003800000 */
.L_x_96:
        /* <DEDUP_REMOVED lines=10> */
.L_x_99:
[----:B------:R-:W-:Y:S05]  /*8350*/  BSYNC B0 ;  /* 0x0000000000007941 */ /* 0x000fea0003800000 */
.L_x_98:
        /* <DEDUP_REMOVED lines=10> */
.L_x_101:
[----:B------:R-:W-:Y:S05]  /*8400*/  BSYNC B0 ;  /* 0x0000000000007941 */ /* 0x000fea0003800000 */
.L_x_100:
        /* <DEDUP_REMOVED lines=10> */
.L_x_103:
[----:B------:R-:W-:Y:S05]  /*84b0*/  BSYNC B0 ;  /* 0x0000000000007941 */ /* 0x000fea0003800000 */
.L_x_102:
        /* <DEDUP_REMOVED lines=10> */
.L_x_105:
[----:B------:R-:W-:Y:S05]  /*8560*/  BSYNC B0 ;  /* 0x0000000000007941 */ /* 0x000fea0003800000 */
.L_x_104:
        /* <DEDUP_REMOVED lines=10> */
.L_x_107:
[----:B------:R-:W-:Y:S05]  /*8610*/  BSYNC B0 ;  /* 0x0000000000007941 */ /* 0x000fea0003800000 */
.L_x_106:
        /* <DEDUP_REMOVED lines=10> */
.L_x_109:
[----:B------:R-:W-:Y:S05]  /*86c0*/  BSYNC B0 ;  /* 0x0000000000007941 */ /* 0x000fea0003800000 */
.L_x_108:
        /* <DEDUP_REMOVED lines=10> */
.L_x_111:
[----:B------:R-:W-:Y:S05]  /*8770*/  BSYNC B0 ;  /* 0x0000000000007941 */ /* 0x000fea0003800000 */
.L_x_110:
        /* <DEDUP_REMOVED lines=10> */
.L_x_113:
[----:B------:R-:W-:Y:S05]  /*8820*/  BSYNC B0 ;  /* 0x0000000000007941 */ /* 0x000fea0003800000 */
.L_x_112:
        /* <DEDUP_REMOVED lines=10> */
.L_x_115:
[----:B------:R-:W-:Y:S05]  /*88d0*/  BSYNC B0 ;  /* 0x0000000000007941 */ /* 0x000fea0003800000 */
.L_x_114:
        /* <DEDUP_REMOVED lines=10> */
.L_x_117:
[----:B------:R-:W-:Y:S05]  /*8980*/  BSYNC B0 ;  /* 0x0000000000007941 */ /* 0x000fea0003800000 */
.L_x_116:
        /* <DEDUP_REMOVED lines=10> */
.L_x_119:
[----:B------:R-:W-:Y:S05]  /*8a30*/  BSYNC B0 ;  /* 0x0000000000007941 */ /* 0x000fea0003800000 */
.L_x_118:
        /* <DEDUP_REMOVED lines=10> */
.L_x_121:
[----:B------:R-:W-:Y:S05]  /*8ae0*/  BSYNC B0 ;  /* 0x0000000000007941 */ /* 0x000fea0003800000 */
.L_x_120:
        /* <DEDUP_REMOVED lines=10> */
.L_x_123:
[----:B------:R-:W-:Y:S05]  /*8b90*/  BSYNC B0 ;  /* 0x0000000000007941 */ /* 0x000fea0003800000 */
.L_x_122:
        /* <DEDUP_REMOVED lines=10> */
.L_x_125:
[----:B------:R-:W-:Y:S05]  /*8c40*/  BSYNC B0 ;  /* 0x0000000000007941 */ /* 0x000fea0003800000 */
.L_x_124:
        /* <DEDUP_REMOVED lines=10> */
.L_x_127:
[----:B------:R-:W-:Y:S05]  /*8cf0*/  BSYNC B0 ;  /* 0x0000000000007941 */ /* 0x000fea0003800000 */
.L_x_126:
        /* <DEDUP_REMOVED lines=10> */
.L_x_129:
[----:B------:R-:W-:Y:S05]  /*8da0*/  BSYNC B0 ;  /* 0x0000000000007941 */ /* 0x000fea0003800000 */
.L_x_128:
        /* <DEDUP_REMOVED lines=10> */
.L_x_131:
[----:B------:R-:W-:Y:S05]  /*8e50*/  BSYNC B0 ;  /* 0x0000000000007941 */ /* 0x000fea0003800000 */
.L_x_130:
        /* <DEDUP_REMOVED lines=10> */
.L_x_133:
[----:B------:R-:W-:Y:S05]  /*8f00*/  BSYNC B0 ;  /* 0x0000000000007941 */ /* 0x000fea0003800000 */
.L_x_132:
        /* <DEDUP_REMOVED lines=10> */
.L_x_135:
[----:B------:R-:W-:Y:S05]  /*8fb0*/  BSYNC B0 ;  /* 0x0000000000007941 */ /* 0x000fea0003800000 */
.L_x_134:
        /* <DEDUP_REMOVED lines=10> */
.L_x_137:
[----:B------:R-:W-:Y:S05]  /*9060*/  BSYNC B0 ;  /* 0x0000000000007941 */ /* 0x000fea0003800000 */
.L_x_136:
        /* <DEDUP_REMOVED lines=10> */
.L_x_139:
[----:B------:R-:W-:Y:S05]  /*9110*/  BSYNC B0 ;  /* 0x0000000000007941 */ /* 0x000fea0003800000 */
.L_x_138:
        /* <DEDUP_REMOVED lines=10> */
.L_x_141:
[----:B------:R-:W-:Y:S05]  /*91c0*/  BSYNC B0 ;  /* 0x0000000000007941 */ /* 0x000fea0003800000 */
.L_x_140:
        /* <DEDUP_REMOVED lines=10> */
.L_x_143:
[----:B------:R-:W-:Y:S05]  /*9270*/  BSYNC B0 ;  /* 0x0000000000007941 */ /* 0x000fea0003800000 */
.L_x_142:
        /* <DEDUP_REMOVED lines=10> */
.L_x_145:
[----:B------:R-:W-:Y:S05]  /*9320*/  BSYNC B0 ;  /* 0x0000000000007941 */ /* 0x000fea0003800000 */
.L_x_144:
[----:B-1-34-:R-:W3:Y:S01]  /*9330*/  LDL.LU R9, [R1+0xf4] ;  /* 0x0000f40001097983 */ /* 0x01aee20000300800 */
[----:B-----5:R-:W-:Y:S01]  /*9340*/  HADD2.F32 R8, -RZ, R15.H0_H0 ;  /* 0x2000000fff087230 */ /* 0x020fe20000004100 */
        /* <DEDUP_REMOVED lines=8> */
.L_x_147:
[----:B------:R-:W-:Y:S05]  /*93d0*/  BSYNC B0 ;  /* 0x0000000000007941 */ /* 0x000fea0003800000 */
.L_x_146:
[----:B------:R-:W4:Y:S01]  /*93e0*/  LDL.LU R9, [R1+0xf8] ;  /* 0x0000f80001097983 */ /* 0x000f220000300800 */
[----:B-1---5:R-:W-:Y:S01]  /*93f0*/  HADD2.F32 R8, -RZ, R15.H0_H0 ;  /* 0x2000000fff087230 */ /* 0x022fe20000004100 */
[----:B------:R-:W-:Y:S01]  /*9400*/  ISETP.GT.AND P1, PT, R0, 0x79, P1 ;  /* 0x000000790000780c */ /* 0x000fe20000f24270 */
[----:B------:R-:W-:Y:S01]  /*9410*/  BSSY B0, `(.L_x_148) ;  /* 0x0000008000007945 */ /* 0x000fe20003800000 */
[----:B------:R-:W-:Y:S02]  /*9420*/  IADD3 R18, P0, R12, 0x40, RZ ;  /* 0x000000400c127810 */ /* 0x000fe40007f1e0ff */
[----:B------:R-:W-:-:S04]  /*9430*/  FMUL R8, R8, UR22 ;  /* 0x0000001608087c20 */ /* 0x000fc80008400000 */
[----:B----4-:R-:W-:-:S05]  /*9440*/  FFMA R8, R9, UR11, R8 ;  /* 0x0000000b09087c23 */ /* 0x010fca0008000008 */
[----:B------:R-:W-:-:S05]  /*9450*/  F2FP.F16.F32.PACK_AB R8, RZ, R8 ;  /* 0x00000008ff08723e */ /* 0x000fca00000000ff */
[----:B------:R1:W-:Y:S01]  /*9460*/  @P2 STG.E.U16 desc[UR20][R4.64+0xf0], R8 ;  /* 0x0000f00804002986 */ /* 0x0003e2000c101514 */
[----:B------:R-:W-:Y:S05]  /*9470*/  @!P1 BRA `(.L_x_149) ;  /* 0x0000000000049947 */ /* 0x000fea0003800000 */
[----:B------:R4:W5:Y:S02]  /*9480*/  LDG.E.LTC128B.U16 R15, desc[UR20][R6.64+0xf2] ;  /* 0x0000f214060f7981 */ /* 0x000964000c1e1520 */
.L_x_149:
[----:B------:R-:W-:Y:S05]  /*9490*/  BSYNC B0 ;  /* 0x0000000000007941 */ /* 0x000fea0003800000 */
.L_x_148:
[----:B-1----:R-:W2:Y:S01]  /*94a0*/  LDL.LU R8, [R1+0xfc] ;  /* 0x0000fc0001087983 */ /* 0x002ea20000300800 */
[----:B0--345:R-:W-:Y:S02]  /*94b0*/  HADD2.F32 R6, -RZ, R15.H0_H0 ;  /* 0x2000000fff067230 */ /* 0x039fe40000004100 */
[----:B------:R-:W-:Y:S01]  /*94c0*/  IMAD.X R7, RZ, RZ, R13, P0 ;  /* 0x000000ffff077224 */ /* 0x000fe200000e060d */
[----:B------:R-:W-:Y:S02]  /*94d0*/  ISETP.GT.AND P0, PT, R14, 0x40, PT ;  /* 0x000000400e00780c */ /* 0x000fe40003f04270 */
[----:B------:R-:W-:Y:S01]  /*94e0*/  FMUL R6, R6, UR22 ;  /* 0x0000001606067c20 */ /* 0x000fe20008400000 */
[----:B------:R-:W-:Y:S01]  /*94f0*/  IMAD R7, R7, UR16, RZ ;  /* 0x0000001007077c24 */ /* 0x000fe2000f8e02ff */
[----:B------:R-:W-:-:S03]  /*9500*/  ISETP.GT.AND P3, PT, R0, RZ, P0 ;  /* 0x000000ff0000720c */ /* 0x000fc60000764270 */
[----:B------:R-:W-:Y:S02]  /*9510*/  IMAD R19, R18, UR17, R7 ;  /* 0x0000001112137c24 */ /* 0x000fe4000f8e0207 */
[----:B--2---:R-:W-:Y:S01]  /*9520*/  FFMA R6, R8, UR11, R6 ;  /* 0x0000000b08067c23 */ /* 0x004fe20008000006 */
[----:B------:R-:W-:-:S04]  /*9530*/  IMAD.WIDE.U32 R8, R18, UR16, R10 ;  /* 0x0000001012087c25 */ /* 0x000fc8000f8e000a */
[----:B------:R-:W-:Y:S02]  /*9540*/  F2FP.F16.F32.PACK_AB R16, RZ, R6 ;  /* 0x00000006ff10723e */ /* 0x000fe400000000ff */
[C---:B------:R-:W-:Y:S02]  /*9550*/  LEA R6, P2, R8.reuse, UR18, 0x1 ;  /* 0x0000001208067c11 */ /* 0x040fe4000f8408ff */
[----:B------:R-:W-:Y:S01]  /*9560*/  IADD3 R7, R9, R19, RZ ;  /* 0x0000001309077210 */ /* 0x000fe20007ffe0ff */
[----:B------:R0:W-:Y:S03]  /*9570*/  @P1 STG.E.U16 desc[UR20][R4.64+0xf2], R16 ;  /* 0x0000f21004001986 */ /* 0x0001e6000c101514 */
[----:B------:R-:W-:-:S05]  /*9580*/  LEA.HI.X R7, R8, UR19, R7, 0x1, P2 ;  /* 0x0000001308077c11 */ /* 0x000fca00090f0c07 */
[----:B------:R-:W2:Y:S01]  /*9590*/  @P3 LDG.E.LTC128B.U16 R15, desc[UR20][R6.64] ;  /* 0x00000014060f3981 */ /* 0x000ea2000c1e1520 */
[----:B------:R-:W-:Y:S01]  /*95a0*/  USHF.L.U32 UR6, UR14, 0x6, URZ ;  /* 0x000000060e067899 */ /* 0x000fe2000800063f */
[----:B------:R-:W-:Y:S01]  /*95b0*/  ISETP.GT.AND P2, PT, R0, 0x1, P0 ;  /* 0x000000010000780c */ /* 0x000fe20000744270 */
[----:B------:R-:W-:Y:S01]  /*95c0*/  USHF.L.U64.HI UR4, UR14, 0x6, UR15 ;  /* 0x000000060e047899 */ /* 0x000fe2000801020f */
[----:B------:R-:W-:Y:S01]  /*95d0*/  BSSY B0, `(.L_x_150) ;  /* 0x000000c000007945 */ /* 0x000fe20003800000 */
[----:B------:R-:W-:Y:S02]  /*95e0*/  USHF.L.U32 UR7, UR6, 0x1, URZ ;  /* 0x0000000106077899 */ /* 0x000fe4000800063f */
[----:B------:R-:W-:Y:S01]  /*95f0*/  USHF.L.U64.HI UR4, UR6, 0x1, UR4 ;  /* 0x0000000106047899 */ /* 0x000fe20008010204 */
[----:B--2---:R-:W-:-:S05]  /*9600*/  HADD2.F32 R8, -RZ, R15.H0_H0 ;  /* 0x2000000fff087230 */ /* 0x004fca0000004100 */
[----:B------:R-:W-:Y:S01]  /*9610*/  FMUL R9, R8, UR22 ;  /* 0x0000001608097c20 */ /* 0x000fe20008400000 */
[----:B------:R-:W-:-:S03]  /*9620*/  IADD3 R8, P1, R2, UR7, RZ ;  /* 0x0000000702087c10 */ /* 0x000fc6000ff3e0ff */
[----:B------:R-:W-:-:S05]  /*9630*/  FFMA R9, R152, UR11, R9 ;  /* 0x0000000b98097c23 */ /* 0x000fca0008000009 */
[----:B0-----:R-:W-:Y:S02]  /*9640*/  F2FP.F16.F32.PACK_AB R5, RZ, R9 ;  /* 0x00000009ff05723e */ /* 0x001fe400000000ff */
[----:B------:R-:W-:-:S05]  /*9650*/  IADD3.X R9, R3, UR4, RZ, P1, !PT ;  /* 0x0000000403097c10 */ /* 0x000fca0008ffe4ff */
[----:B------:R0:W-:Y:S01]  /*9660*/  @P3 STG.E.U16 desc[UR20][R8.64], R5 ;  /* 0x0000000508003986 */ /* 0x0001e2000c101514 */
[----:B------:R-:W-:Y:S05]  /*9670*/  @!P2 BRA `(.L_x_151) ;  /* 0x000000000004a947 */ /* 0x000fea0003800000 */
[----:B------:R1:W5:Y:S02]  /*9680*/  LDG.E.LTC128B.U16 R15, desc[UR20][R6.64+0x2] ;  /* 0x00000214060f7981 */ /* 0x000364000c1e1520 */
.L_x_151:
[----:B------:R-:W-:Y:S05]  /*9690*/  BSYNC B0 ;  /* 0x0000000000007941 */ /* 0x000fea0003800000 */
.L_x_150:
[----:B-----5:R-:W-:Y:S01]  /*96a0*/  HADD2.F32 R16, -RZ, R15.H0_H0 ;  /* 0x2000000fff107230 */ /* 0x020fe20000004100 */
[----:B------:R-:W-:Y:S01]  /*96b0*/  ISETP.GT.AND P1, PT, R14, 0x48, PT ;  /* 0x000000480e00780c */ /* 0x000fe20003f24270 */
[----:B0-----:R-:W-:Y:S01]  /*96c0*/  IMAD.WIDE.U32 R4, R18, R17, UR12 ;  /* 0x0000000c12047e25 */ /* 0x001fe2000f8e0011 */
[----:B------:R-:W-:Y:S03]  /*96d0*/  BSSY B0, `(.L_x_152) ;  /* 0x000000c000007945 */ /* 0x000fe60003800000 */
[----:B------:R-:W-:Y:S01]  /*96e0*/  FMUL R16, R16, UR22 ;  /* 0x0000001610107c20 */ /* 0x000fe20008400000 */
[----:B------:R-:W-:-:S03]  /*96f0*/  IADD3 R18, P3, R10, R4, RZ ;  /* 0x000000040a127210 */ /* 0x000fc60007f7e0ff */
[----:B------:R-:W-:Y:S01]  /*9700*/  FFMA R16, R153, UR11, R16 ;  /* 0x0000000b99107c23 */ /* 0x000fe20008000010 */
[----:B------:R-:W-:Y:S02]  /*9710*/  IADD3.X R5, R11, R19, R5, P3, !PT ;  /* 0x000000130b057210 */ /* 0x000fe40001ffe405 */
[----:B------:R-:W-:Y:S02]  /*9720*/  ISETP.GT.AND P3, PT, R0, RZ, P1 ;  /* 0x000000ff0000720c */ /* 0x000fe40000f64270 */
[----:B------:R-:W-:Y:S02]  /*9730*/  F2FP.F16.F32.PACK_AB R16, RZ, R16 ;  /* 0x00000010ff10723e */ /* 0x000fe400000000ff */
[----:B------:R-:W-:-:S03]  /*9740*/  LEA R4, P4, R18, UR18, 0x1 ;  /* 0x0000001212047c11 */ /* 0x000fc6000f8808ff */
[----:B------:R0:W-:Y:S01]  /*9750*/  @P2 STG.E.U16 desc[UR20][R8.64+0x2], R16 ;  /* 0x0000021008002986 */ /* 0x0001e2000c101514 */
[----:B------:R-:W-:-:S05]  /*9760*/  LEA.HI.X R5, R18, UR19, R5, 0x1, P4 ;  /* 0x0000001312057c11 */ /* 0x000fca000a0f0c05 */
[----:B------:R-:W-:Y:S05]  /*9770*/  @!P3 BRA `(.L_x_153) ;  /* 0x000000000004b947 */ /* 0x000fea0003800000 */
[----:B------:R2:W5:Y:S02]  /*9780*/  LDG.E.LTC128B.U16 R15, desc[UR20][R4.64] ;  /* 0x00000014040f7981 */ /* 0x000564000c1e1520 */
.L_x_153:
[----:B------:R-:W-:Y:S05]  /*9790*/  BSYNC B0 ;  /* 0x0000000000007941 */ /* 0x000fea0003800000 */
.L_x_152:
[----:B0----5:R-:W-:Y:S01]  /*97a0*/  HADD2.F32 R16, -RZ, R15.H0_H0 ;  /* 0x2000000fff107230 */ /* 0x021fe20000004100 */
[----:B------:R-:W-:Y:S01]  /*97b0*/  IADD3 R18, P4, R8, UR8, RZ ;  /* 0x0000000808127c10 */ /* 0x000fe2000ff9e0ff */
[----:B------:R-:W-:Y:S01]  /*97c0*/  BSSY B0, `(.L_x_154) ;  /* 0x0000009000007945 */ /* 0x000fe20003800000 */
[----:B------:R-:W-:Y:S02]  /*97d0*/  ISETP.GT.AND P2, PT, R0, 0x1, P1 ;  /* 0x000000010000780c */ /* 0x000fe40000f44270 */
[----:B------:R-:W-:-:S04]  /*97e0*/  FMUL R19, R16, UR22 ;  /* 0x0000001610137c20 */ /* 0x000fc80008400000 */
[----:B------:R-:W-:-:S05]  /*97f0*/  FFMA R19, R154, UR11, R19 ;  /* 0x0000000b9a137c23 */ /* 0x000fca0008000013 */
[----:B------:R-:W-:Y:S02]  /*9800*/  F2FP.F16.F32.PACK_AB R16, RZ, R19 ;  /* 0x00000013ff10723e */ /* 0x000fe400000000ff */
[----:B------:R-:W-:-:S05]  /*9810*/  IADD3.X R19, R9, UR5, RZ, P4, !PT ;  /* 0x0000000509137c10 */ /* 0x000fca000a7fe4ff */
[----:B------:R0:W-:Y:S01]  /*9820*/  @P3 STG.E.U16 desc[UR20][R18.64], R16 ;  /* 0x0000001012003986 */ /* 0x0001e2000c101514 */
[----:B------:R-:W-:Y:S05]  /*9830*/  @!P2 BRA `(.L_x_155) ;  /* 0x000000000004a947 */ /* 0x000fea0003800000 */
[----:B------:R3:W5:Y:S02]  /*9840*/  LDG.E.LTC128B.U16 R15, desc[UR20][R4.64+0x2] ;  /* 0x00000214040f7981 */ /* 0x000764000c1e1520 */
.L_x_155:
[----:B------:R-:W-:Y:S05]  /*9850*/  BSYNC B0 ;  /* 0x0000000000007941 */ /* 0x000fea0003800000 */
.L_x_154:
[----:B0----5:R-:W-:Y:S01]  /*9860*/  HADD2.F32 R16, -RZ, R15.H0_H0 ;  /* 0x2000000fff107230 */ /* 0x021fe20000004100 */
[----:B------:R-:W-:Y:S01]  /*9870*/  ISETP.GT.AND P3, PT, R0, 0x8, P0 ;  /* 0x000000080000780c */ /* 0x000fe20000764270 */
[----:B------:R-:W-:Y:S03]  /*9880*/  BSSY B0, `(.L_x_156) ;  /* 0x0000007000007945 */ /* 0x000fe60003800000 */
[----:B------:R-:W-:-:S04]  /*9890*/  FMUL R16, R16, UR22 ;  /* 0x0000001610107c20 */ /* 0x000fc80008400000 */
[----:B------:R-:W-:-:S05]  /*98a0*/  FFMA R16, R155, UR11, R16 ;  /* 0x0000000b9b107c23 */ /* 0x000fca0008000010 */
[----:B------:R-:W-:-:S05]  /*98b0*/  F2FP.F16.F32.PACK_AB R16, RZ, R16 ;  /* 0x00000010ff10723e */ /* 0x000fca00000000ff */
[----:B------:R0:W-:Y:S01]  /*98c0*/  @P2 STG.E.U16 desc[UR20][R18.64+0x2], R16 ;  /* 0x0000021012002986 */ /* 0x0001e2000c101514 */
[----:B------:R-:W-:Y:S05]  /*98d0*/  @!P3 BRA `(.L_x_157) ;  /* 0x000000000004b947 */ /* 0x000fea0003800000 */
[----:B------:R4:W5:Y:S02]  /*98e0*/  LDG.E.LTC128B.U16 R15, desc[UR20][R6.64+0x10] ;  /* 0x00001014060f7981 */ /* 0x000964000c1e1520 */
.L_x_157:
[----:B------:R-:W-:Y:S05]  /*98f0*/  BSYNC B0 ;  /* 0x0000000000007941 */ /* 0x000fea0003800000 */
.L_x_156:
        /* <DEDUP_REMOVED lines=9> */
.L_x_159:
[----:B------:R-:W-:Y:S05]  /*9990*/  BSYNC B0 ;  /* 0x0000000000007941 */ /* 0x000fea0003800000 */
.L_x_158:
[----:B-----5:R-:W-:Y:S01]  /*99a0*/  HADD2.F32 R16, -RZ, R15.H0_H0 ;  /* 0x2000000fff107230 */ /* 0x020fe20000004100 */
        /* <DEDUP_REMOVED lines=8> */
.L_x_161:
[----:B------:R-:W-:Y:S05]  /*9a30*/  BSYNC B0 ;  /* 0x0000000000007941 */ /* 0x000fea0003800000 */
.L_x_160:
[----:B0----5:R-:W-:Y:S01]  /*9a40*/  HADD2.F32 R16, -RZ, R15.H0_H0 ;  /* 0x2000000fff107230 */ /* 0x021fe20000004100 */
[----:B------:R-:W-:Y:S01]  /*9a50*/  ISETP.GT.AND P2, PT, R0, 0x9, P1 ;  /* 0x000000090000780c */ /* 0x000fe20000f44270 */
[----:B------:R-:W-:Y:S01]  /*9a60*/  IMAD.U32 R21, RZ, RZ, UR8 ;  /* 0x00000008ff157e24 */ /* 0x000fe2000f8e00ff */
[----:B------:R-:W-:Y:S01]  /*9a70*/  BSSY B0, `(.L_x_162) ;  /* 0x000000a000007945 */ /* 0x000fe20003800000 */
[----:B------:R-:W-:Y:S02]  /*9a80*/  IMAD.U32 R23, RZ, RZ, UR5 ;  /* 0x00000005ff177e24 */ /* 0x000fe4000f8e00ff */
[----:B------:R-:W-:Y:S01]  /*9a90*/  FMUL R19, R16, UR22 ;  /* 0x0000001610137c20 */ /* 0x000fe20008400000 */
[----:B------:R-:W-:-:S03]  /*9aa0*/  IADD3 R18, P4, P5, R21, UR7, R2 ;  /* 0x0000000715127c10 */ /* 0x000fc6000fd9e002 */
[----:B------:R-:W-:-:S05]  /*9ab0*/  FFMA R19, R158, UR11, R19 ;  /* 0x0000000b9e137c23 */ /* 0x000fca0008000013 */
[----:B------:R-:W-:Y:S02]  /*9ac0*/  F2FP.F16.F32.PACK_AB R16, RZ, R19 ;  /* 0x00000013ff10723e */ /* 0x000fe400000000ff */
[----:B------:R-:W-:-:S05]  /*9ad0*/  IADD3.X R19, R23, UR4, R3, P4, P5 ;  /* 0x0000000417137c10 */ /* 0x000fca000a7ea403 */
[----:B------:R0:W-:Y:S01]  /*9ae0*/  @P3 STG.E.U16 desc[UR20][R18.64+0x10], R16 ;  /* 0x0000101012003986 */ /* 0x0001e2000c101514 */
[----:B------:R-:W-:Y:S05]  /*9af0*/  @!P2 BRA `(.L_x_163) ;  /* 0x000000000004a947 */ /* 0x000fea0003800000 */
[----:B------:R0:W5:Y:S02]  /*9b00*/  LDG.E.LTC128B.U16 R15, desc[UR20][R4.64+0x12] ;  /* 0x00001214040f7981 */ /* 0x000164000c1e1520 */
.L_x_163:
[----:B------:R-:W-:Y:S05]  /*9b10*/  BSYNC B0 ;  /* 0x0000000000007941 */ /* 0x000fea0003800000 */
.L_x_162:
        /* <DEDUP_REMOVED lines=9> */
.L_x_165:
[----:B------:R-:W-:Y:S05]  /*9bb0*/  BSYNC B0 ;  /* 0x0000000000007941 */ /* 0x000fea0003800000 */
.L_x_164:
        /* <DEDUP_REMOVED lines=9> */
.L_x_167:
[----:B------:R-:W-:Y:S05]  /*9c50*/  BSYNC B0 ;  /* 0x0000000000007941 */ /* 0x000fea0003800000 */
.L_x_166:
        /* <DEDUP_REMOVED lines=9> */
.L_x_169:
[----:B------:R-:W-:Y:S05]  /*9cf0*/  BSYNC B0 ;  /* 0x0000000000007941 */ /* 0x000fea0003800000 */
.L_x_168:
        /* <DEDUP_REMOVED lines=9> */
.L_x_171:
[----:B------:R-:W-:Y:S05]  /*9d90*/  BSYNC B0 ;  /* 0x0000000000007941 */ /* 0x000fea0003800000 */
.L_x_170:
        /* <DEDUP_REMOVED lines=9> */
.L_x_173:
[----:B------:R-:W-:Y:S05]  /*9e30*/  BSYNC B0 ;  /* 0x0000000000007941 */ /* 0x000fea0003800000 */
.L_x_172:
        /* <DEDUP_REMOVED lines=9> */
.L_x_175:
[----:B------:R-:W-:Y:S05]  /*9ed0*/  BSYNC B0 ;  /* 0x0000000000007941 */ /* 0x000fea0003800000 */
.L_x_174:
        /* <DEDUP_REMOVED lines=9> */
.L_x_177:
[----:B------:R-:W-:Y:S05]  /*9f70*/  BSYNC B0 ;  /* 0x0000000000007941 */ /* 0x000fea0003800000 */
.L_x_176:
        /* <DEDUP_REMOVED lines=9> */
.L_x_179:
[----:B------:R-:W-:Y:S05]  /*a010*/  BSYNC B0 ;  /* 0x0000000000007941 */ /* 0x000fea0003800000 */
.L_x_178:
        /* <DEDUP_REMOVED lines=9> */
.L_x_181:
[----:B------:R-:W-:Y:S05]  /*a0b0*/  BSYNC B0 ;  /* 0x0000000000007941 */ /* 0x000fea0003800000 */
.L_x_180:
        /* <DEDUP_REMOVED lines=9> */
.L_x_183:
[----:B------:R-:W-:Y:S05]  /*a150*/  BSYNC B0 ;  /* 0x0000000000007941 */ /* 0x000fea0003800000 */
.L_x_182:
        /* <DEDUP_REMOVED lines=9> */
.L_x_185:
[----:B------:R-:W-:Y:S05]  /*a1f0*/  BSYNC B0 ;  /* 0x0000000000007941 */ /* 0x000fea0003800000 */
.L_x_184:
        /* <DEDUP_REMOVED lines=9> */
.L_x_187:
[----:B------:R-:W-:Y:S05]  /*a290*/  BSYNC B0 ;  /* 0x0000000000007941 */ /* 0x000fea0003800000 */
.L_x_186:
        /* <DEDUP_REMOVED lines=9> */
.L_x_189:
[----:B------:R-:W-:Y:S05]  /*a330*/  BSYNC B0 ;  /* 0x0000000000007941 */ /* 0x000fea0003800000 */
.L_x_188:
        /* <DEDUP_REMOVED lines=9> */
.L_x_191:
[----:B------:R-:W-:Y:S05]  /*a3d0*/  BSYNC B0 ;  /* 0x0000000000007941 */ /* 0x000fea0003800000 */
.L_x_190:
        /* <DEDUP_REMOVED lines=9> */
.L_x_193:
[----:B------:R-:W-:Y:S05]  /*a470*/  BSYNC B0 ;  /* 0x0000000000007941 */ /* 0x000fea0003800000 */
.L_x_192:
        /* <DEDUP_REMOVED lines=9> */
.L_x_195:
[----:B------:R-:W-:Y:S05]  /*a510*/  BSYNC B0 ;  /* 0x0000000000007941 */ /* 0x000fea0003800000 */
.L_x_194:
        /* <DEDUP_REMOVED lines=9> */
.L_x_197:
[----:B------:R-:W-:Y:S05]  /*a5b0*/  BSYNC B0 ;  /* 0x0000000000007941 */ /* 0x000fea0003800000 */
.L_x_196:
        /* <DEDUP_REMOVED lines=9> */
.L_x_199:
[----:B------:R-:W-:Y:S05]  /*a650*/  BSYNC B0 ;  /* 0x0000000000007941 */ /* 0x000fea0003800000 */
.L_x_198:
        /* <DEDUP_REMOVED lines=9> */
.L_x_201:
[----:B------:R-:W-:Y:S05]  /*a6f0*/  BSYNC B0 ;  /* 0x0000000000007941 */ /* 0x000fea0003800000 */
.L_x_200:
        /* <DEDUP_REMOVED lines=9> */
.L_x_203:
[----:B------:R-:W-:Y:S05]  /*a790*/  BSYNC B0 ;  /* 0x0000000000007941 */ /* 0x000fea0003800000 */
.L_x_202:
        /* <DEDUP_REMOVED lines=9> */
.L_x_205:
[----:B------:R-:W-:Y:S05]  /*a830*/  BSYNC B0 ;  /* 0x0000000000007941 */ /* 0x000fea0003800000 */
.L_x_204:
        /* <DEDUP_REMOVED lines=9> */
.L_x_207:
[----:B------:R-:W-:Y:S05]  /*a8d0*/  BSYNC B0 ;  /* 0x0000000000007941 */ /* 0x000fea0003800000 */
.L_x_206:
        /* <DEDUP_REMOVED lines=9> */
.L_x_209:
[----:B------:R-:W-:Y:S05]  /*a970*/  BSYNC B0 ;  /* 0x0000000000007941 */ /* 0x000fea0003800000 */
.L_x_208:
        /* <DEDUP_REMOVED lines=9> */
.L_x_211:
[----:B------:R-:W-:Y:S05]  /*aa10*/  BSYNC B0 ;  /* 0x0000000000007941 */ /* 0x000fea0003800000 */
.L_x_210:
        /* <DEDUP_REMOVED lines=9> */
.L_x_213:
[----:B------:R-:W-:Y:S05]  /*aab0*/  BSYNC B0 ;  /* 0x0000000000007941 */ /* 0x000fea0003800000 */
.L_x_212:
        /* <DEDUP_REMOVED lines=9> */
.L_x_215:
[----:B------:R-:W-:Y:S05]  /*ab50*/  BSYNC B0 ;  /* 0x0000000000007941 */ /* 0x000fea0003800000 */
.L_x_214:
        /* <DEDUP_REMOVED lines=9> */
.L_x_217:
[----:B------:R-:W-:Y:S05]  /*abf0*/  BSYNC B0 ;  /* 0x0000000000007941 */ /* 0x000fea0003800000 */
.L_x_216:
        /* <DEDUP_REMOVED lines=9> */
.L_x_219:
[----:B------:R-:W-:Y:S05]  /*ac90*/  BSYNC B0 ;  /* 0x0000000000007941 */ /* 0x000fea0003800000 */
.L_x_218:
        /* <DEDUP_REMOVED lines=9> */
.L_x_221:
[----:B------:R-:W-:Y:S05]  /*ad30*/  BSYNC B0 ;  /* 0x0000000000007941 */ /* 0x000fea0003800000 */
.L_x_220:
        /* <DEDUP_REMOVED lines=9> */
.L_x_223:
[----:B------:R-:W-:Y:S05]  /*add0*/  BSYNC B0 ;  /* 0x0000000000007941 */ /* 0x000fea0003800000 */
.L_x_222:
        /* <DEDUP_REMOVED lines=9> */
.L_x_225:
[----:B------:R-:W-:Y:S05]  /*ae70*/  BSYNC B0 ;  /* 0x0000000000007941 */ /* 0x000fea0003800000 */
.L_x_224:
        /* <DEDUP_REMOVED lines=9> */
.L_x_227:
[----:B------:R-:W-:Y:S05]  /*af10*/  BSYNC B0 ;  /* 0x0000000000007941 */ /* 0x000fea0003800000 */
.L_x_226:
        /* <DEDUP_REMOVED lines=9> */
.L_x_229:
[----:B------:R-:W-:Y:S05]  /*afb0*/  BSYNC B0 ;  /* 0x0000000000007941 */ /* 0x000fea0003800000 */
.L_x_228:
        /* <DEDUP_REMOVED lines=9> */
.L_x_231:
[----:B------:R-:W-:Y:S05]  /*b050*/  BSYNC B0 ;  /* 0x0000000000007941 */ /* 0x000fea0003800000 */
.L_x_230:
        /* <DEDUP_REMOVED lines=9> */
.L_x_233:
[----:B------:R-:W-:Y:S05]  /*b0f0*/  BSYNC B0 ;  /* 0x0000000000007941 */ /* 0x000fea0003800000 */
.L_x_232:
        /* <DEDUP_REMOVED lines=9> */
.L_x_235:
[----:B------:R-:W-:Y:S05]  /*b190*/  BSYNC B0 ;  /* 0x0000000000007941 */ /* 0x000fea0003800000 */
.L_x_234:
        /* <DEDUP_REMOVED lines=9> */
.L_x_237:
[----:B------:R-:W-:Y:S05]  /*b230*/  BSYNC B0 ;  /* 0x0000000000007941 */ /* 0x000fea0003800000 */
.L_x_236:
        /* <DEDUP_REMOVED lines=9> */
.L_x_239:
[----:B------:R-:W-:Y:S05]  /*b2d0*/  BSYNC B0 ;  /* 0x0000000000007941 */ /* 0x000fea0003800000 */
.L_x_238:
        /* <DEDUP_REMOVED lines=9> */
.L_x_241:
[----:B------:R-:W-:Y:S05]  /*b370*/  BSYNC B0 ;  /* 0x0000000000007941 */ /* 0x000fea0003800000 */
.L_x_240:
        /* <DEDUP_REMOVED lines=9> */
.L_x_243:
[----:B------:R-:W-:Y:S05]  /*b410*/  BSYNC B0 ;  /* 0x0000000000007941 */ /* 0x000fea0003800000 */
.L_x_242:
        /* <DEDUP_REMOVED lines=9> */
.L_x_245:
[----:B------:R-:W-:Y:S05]  /*b4b0*/  BSYNC B0 ;  /* 0x0000000000007941 */ /* 0x000fea0003800000 */
.L_x_244:
        /* <DEDUP_REMOVED lines=9> */
.L_x_247:
[----:B------:R-:W-:Y:S05]  /*b550*/  BSYNC B0 ;  /* 0x0000000000007941 */ /* 0x000fea0003800000 */
.L_x_246:
        /* <DEDUP_REMOVED lines=9> */
.L_x_249:
[----:B------:R-:W-:Y:S05]  /*b5f0*/  BSYNC B0 ;  /* 0x0000000000007941 */ /* 0x000fea0003800000 */
.L_x_248:
        /* <DEDUP_REMOVED lines=9> */
.L_x_251:
[----:B------:R-:W-:Y:S05]  /*b690*/  BSYNC B0 ;  /* 0x0000000000007941 */ /* 0x000fea0003800000 */
.L_x_250:
        /* <DEDUP_REMOVED lines=9> */
.L_x_253:
[----:B------:R-:W-:Y:S05]  /*b730*/  BSYNC B0 ;  /* 0x0000000000007941 */ /* 0x000fea0003800000 */
.L_x_252:
        /* <DEDUP_REMOVED lines=9> */
.L_x_255:
[----:B------:R-:W-:Y:S05]  /*b7d0*/  BSYNC B0 ;  /* 0x0000000000007941 */ /* 0x000fea0003800000 */
.L_x_254:
        /* <DEDUP_REMOVED lines=9> */
.L_x_257:
[----:B------:R-:W-:Y:S05]  /*b870*/  BSYNC B0 ;  /* 0x0000000000007941 */ /* 0x000fea0003800000 */
.L_x_256:
        /* <DEDUP_REMOVED lines=9> */
.L_x_259:
[----:B------:R-:W-:Y:S05]  /*b910*/  BSYNC B0 ;  /* 0x0000000000007941 */ /* 0x000fea0003800000 */
.L_x_258:
        /* <DEDUP_REMOVED lines=9> */
.L_x_261:
[----:B------:R-:W-:Y:S05]  /*b9b0*/  BSYNC B0 ;  /* 0x0000000000007941 */ /* 0x000fea0003800000 */
.L_x_260:
        /* <DEDUP_REMOVED lines=9> */
.L_x_263:
[----:B------:R-:W-:Y:S05]  /*ba50*/  BSYNC B0 ;  /* 0x0000000000007941 */ /* 0x000fea0003800000 */
.L_x_262:
        /* <DEDUP_REMOVED lines=9> */
.L_x_265:
[----:B------:R-:W-:Y:S05]  /*baf0*/  BSYNC B0 ;  /* 0x0000000000007941 */ /* 0x000fea0003800000 */
.L_x_264:
        /* <DEDUP_REMOVED lines=9> */
.L_x_267:
[----:B------:R-:W-:Y:S05]  /*bb90*/  BSYNC B0 ;  /* 0x0000000000007941 */ /* 0x000fea0003800000 */
.L_x_266:
        /* <DEDUP_REMOVED lines=9> */
.L_x_269:
[----:B------:R-:W-:Y:S05]  /*bc30*/  BSYNC B0 ;  /* 0x0000000000007941 */ /* 0x000fea0003800000 */
.L_x_268:
        /* <DEDUP_REMOVED lines=9> */
.L_x_271:
[----:B------:R-:W-:Y:S05]  /*bcd0*/  BSYNC B0 ;  /* 0x0000000000007941 */ /* 0x000fea0003800000 */
.L_x_270:
[----:B01--45:R-:W-:Y:S01]  /*bce0*/  HADD2.F32 R6, -RZ, R15.H0_H0 ;  /* 0x2000000fff067230 */ /* 0x033fe20000004100 */
        /* <DEDUP_REMOVED lines=8> */
.L_x_273:
[----:B------:R-:W-:Y:S05]  /*bd70*/  BSYNC B0 ;  /* 0x0000000000007941 */ /* 0x000fea0003800000 */
.L_x_272:
[----:B0----5:R-:W-:Y:S01]  /*bd80*/  HADD2.F32 R6, -RZ, R15.H0_H0 ;  /* 0x2000000fff067230 */ /* 0x021fe20000004100 */
[----:B------:R-:W-:Y:S01]  /*bd90*/  ISETP.GT.AND P1, PT, R0, 0x79, P1 ;  /* 0x000000790000780c */ /* 0x000fe20000f24270 */
[----:B------:R-:W-:Y:S01]  /*bda0*/  BSSY B0, `(.L_x_274) ;  /* 0x000000b000007945 */ /* 0x000fe20003800000 */
[----:B------:R-:W-:Y:S02]  /*bdb0*/  IADD3 R20, P0, R12, 0x80, RZ ;  /* 0x000000800c147810 */ /* 0x000fe40007f1e0ff */
[----:B------:R-:W-:Y:S01]  /*bdc0*/  FMUL R7, R6, UR22 ;  /* 0x0000001606077c20 */ /* 0x000fe20008400000 */
[----:B------:R-:W-:-:S03]  /*bdd0*/  @P2 IMAD.MOV.U32 R6, RZ, RZ, R18 ;  /* 0x000000ffff062224 */ /* 0x000fc600078e0012 */
[----:B------:R-:W-:-:S05]  /*bde0*/  FFMA R7, R214, UR11, R7 ;  /* 0x0000000bd6077c23 */ /* 0x000fca0008000007 */
[----:B------:R-:W-:-:S04]  /*bdf0*/  F2FP.F16.F32.PACK_AB R7, RZ, R7 ;  /* 0x00000007ff07723e */ /* 0x000fc800000000ff */
[----:B------:R-:W-:Y:S02]  /*be00*/  PRMT R8, R7, 0x7610, R8 ;  /* 0x0000761007087816 */ /* 0x000fe40000000008 */
[----:B------:R-:W-:-:S05]  /*be10*/  @P2 MOV R7, R19 ;  /* 0x0000001300072202 */ /* 0x000fca0000000f00 */
[----:B------:R0:W-:Y:S01]  /*be20*/  @P2 STG.E.U16 desc[UR20][R6.64+0xf0], R8 ;  /* 0x0000f00806002986 */ /* 0x0001e2000c101514 */
[----:B------:R-:W-:Y:S05]  /*be30*/  @!P1 BRA `(.L_x_275) ;  /* 0x0000000000049947 */ /* 0x000fea0003800000 */
[----:B------:R4:W5:Y:S02]  /*be40*/  LDG.E.LTC128B.U16 R15, desc[UR20][R4.64+0xf2] ;  /* 0x0000f214040f7981 */ /* 0x000964000c1e1520 */
.L_x_275:
[----:B------:R-:W-:Y:S05]  /*be50*/  BSYNC B0 ;  /* 0x0000000000007941 */ /* 0x000fea0003800000 */
.L_x_274:
[----:B-12345:R-:W-:Y:S02]  /*be60*/  HADD2.F32 R4, -RZ, R15.H0_H0 ;  /* 0x2000000fff047230 */ /* 0x03efe40000004100 */
[----:B------:R-:W-:Y:S01]  /*be70*/  IMAD.X R5, RZ, RZ, R13, P0 ;  /* 0x000000ffff057224 */ /* 0x000fe200000e060d */
[----:B------:R-:W-:Y:S01]  /*be80*/  ISETP.GT.AND P0, PT, R14, 0x80, PT ;  /* 0x000000800e00780c */ /* 0x000fe20003f04270 */
[----:B0-----:R-:W-:-:S04]  /*be90*/  IMAD.WIDE.U32 R6, R20, UR16, R10 ;  /* 0x0000001014067c25 */ /* 0x001fc8000f8e000a */
[----:B------:R-:W-:Y:S01]  /*bea0*/  FMUL R4, R4, UR22 ;  /* 0x0000001604047c20 */ /* 0x000fe20008400000 */
[----:B------:R-:W-:Y:S01]  /*beb0*/  ISETP.GT.AND P3, PT, R0, RZ, P0 ;  /* 0x000000ff0000720c */ /* 0x000fe20000764270 */
[----:B------:R-:W-:Y:S02]  /*bec0*/  IMAD R5, R5, UR16, RZ ;  /* 0x0000001005057c24 */ /* 0x000fe4000f8e02ff */
[----:B------:R-:W-:Y:S02]  /*bed0*/  FFMA R4, R215, UR11, R4 ;  /* 0x0000000bd7047c23 */ /* 0x000fe40008000004 */
[----:B------:R-:W-:-:S03]  /*bee0*/  IMAD R21, R20, UR17, R5 ;  /* 0x0000001114157c24 */ /* 0x000fc6000f8e0205 */
[----:B------:R-:W-:Y:S01]  /*bef0*/  F2FP.F16.F32.PACK_AB R8, RZ, R4 ;  /* 0x00000004ff08723e */ /* 0x000fe200000000ff */
[----:B------:R-:W-:Y:S01]  /*bf00*/  IMAD.IADD R5, R7, 0x1, R21 ;  /* 0x0000000107057824 */ /* 0x000fe200078e0215 */
[----:B------:R-:W-:Y:S02]  /*bf10*/  LEA R4, P2, R6, UR18, 0x1 ;  /* 0x0000001206047c11 */ /* 0x000fe4000f8408ff */
[----:B------:R-:W-:Y:S02]  /*bf20*/  PRMT R9, R8, 0x7610, R9 ;  /* 0x0000761008097816 */ /* 0x000fe40000000009 */
[----:B------:R-:W-:-:S03]  /*bf30*/  LEA.HI.X R5, R6, UR19, R5, 0x1, P2 ;  /* 0x0000001306057c11 */ /* 0x000fc600090f0c05 */
[----:B------:R0:W-:Y:S04]  /*bf40*/  @P1 STG.E.U16 desc[UR20][R18.64+0xf2], R9 ;  /* 0x0000f20912001986 */ /* 0x0001e8000c101514 */
[----:B------:R-:W2:Y:S01]  /*bf50*/  @P3 LDG.E.LTC128B.U16 R15, desc[UR20][R4.64] ;  /* 0x00000014040f3981 */ /* 0x000ea2000c1e1520 */
[----:B------:R-:W-:Y:S01]  /*bf60*/  USHF.L.U32 UR4, UR14, 0x8, URZ ;  /* 0x000000080e047899 */ /* 0x000fe2000800063f */
[----:B------:R-:W-:Y:S01]  /*bf70*/  ISETP.GT.AND P2, PT, R0, 0x1, P0 ;  /* 0x000000010000780c */ /* 0x000fe20000744270 */
[----:B------:R-:W-:Y:S01]  /*bf80*/  USHF.L.U64.HI UR6, UR14, 0x8, UR15 ;  /* 0x000000080e067899 */ /* 0x000fe2000801020f */
[----:B------:R-:W-:Y:S03]  /*bf90*/  BSSY B0, `(.L_x_276) ;  /* 0x000000a000007945 */ /* 0x000fe60003800000 */
[----:B------:R-:W-:-:S04]  /*bfa0*/  IADD3 R8, P1, R2, UR4, RZ ;  /* 0x0000000402087c10 */ /* 0x000fc8000ff3e0ff */
[----:B0-----:R-:W-:Y:S01]  /*bfb0*/  IADD3.X R9, R3, UR6, RZ, P1, !PT ;  /* 0x0000000603097c10 */ /* 0x001fe20008ffe4ff */
[----:B--2---:R-:W-:-:S05]  /*bfc0*/  HADD2.F32 R6, -RZ, R15.H0_H0 ;  /* 0x2000000fff067230 */ /* 0x004fca0000004100 */
[----:B------:R-:W-:-:S04]  /*bfd0*/  FMUL R7, R6, UR22 ;  /* 0x0000001606077c20 */ /* 0x000fc80008400000 */
[----:B------:R-:W-:-:S05]  /*bfe0*/  FFMA R7, R88, UR11, R7 ;  /* 0x0000000b58077c23 */ /* 0x000fca0008000007 */
[----:B------:R-:W-:-:S05]  /*bff0*/  F2FP.F16.F32.PACK_AB R7, RZ, R7 ;  /* 0x00000007ff07723e */ /* 0x000fca00000000ff */
[----:B------:R0:W-:Y:S01]  /*c000*/  @P3 STG.E.U16 desc[UR20][R8.64], R7 ;  /* 0x0000000708003986 */ /* 0x0001e2000c101514 */
[----:B------:R-:W-:Y:S05]  /*c010*/  @!P2 BRA `(.L_x_277) ;  /* 0x000000000004a947 */ /* 0x000fea0003800000 */
[----:B------:R1:W5:Y:S02]  /*c020*/  LDG.E.LTC128B.U16 R15, desc[UR20][R4.64+0x2] ;  /* 0x00000214040f7981 */ /* 0x000364000c1e1520 */
.L_x_277:
[----:B------:R-:W-:Y:S05]  /*c030*/  BSYNC B0 ;  /* 0x0000000000007941 */ /* 0x000fea0003800000 */
.L_x_276:
        /* <DEDUP_REMOVED lines=15> */
.L_x_279:
[----:B------:R-:W-:Y:S05]  /*c130*/  BSYNC B0 ;  /* 0x0000000000007941 */ /* 0x000fea0003800000 */
.L_x_278:
        /* <DEDUP_REMOVED lines=11> */
.L_x_281:
[----:B------:R-:W-:Y:S05]  /*c1f0*/  BSYNC B0 ;  /* 0x0000000000007941 */ /* 0x000fea0003800000 */
.L_x_280:
        /* <DEDUP_REMOVED lines=9> */
.L_x_283:
[----:B------:R-:W-:Y:S05]  /*c290*/  BSYNC B0 ;  /* 0x0000000000007941 */ /* 0x000fea0003800000 */
.L_x_282:
        /* <DEDUP_REMOVED lines=9> */
.L_x_285:
[----:B------:R-:W-:Y:S05]  /*c330*/  BSYNC B0 ;  /* 0x0000000000007941 */ /* 0x000fea0003800000 */
.L_x_284:
        /* <DEDUP_REMOVED lines=9> */
.L_x_287:
[----:B------:R-:W-:Y:S05]  /*c3d0*/  BSYNC B0 ;  /* 0x0000000000007941 */ /* 0x000fea0003800000 */
.L_x_286:
[----:B0----5:R-:W-:Y:S01]  /*c3e0*/  HADD2.F32 R16, -RZ, R15.H0_H0 ;  /* 0x2000000fff107230 */ /* 0x021fe20000004100 */
[----:B------:R-:W-:Y:S01]  /*c3f0*/  MOV R23, UR6 ;  /* 0x0000000600177c02 */ /* 0x000fe20008000f00 */
[----:B------:R-:W-:Y:S01]  /*c400*/  IMAD.U32 R21, RZ, RZ, UR4 ;  /* 0x00000004ff157e24 */ /* 0x000fe2000f8e00ff */
[----:B------:R-:W-:Y:S01]  /*c410*/  ISETP.GT.AND P2, PT, R0, 0x9, P1 ;  /* 0x000000090000780c */ /* 0x000fe20000f44270 */
[----:B------:R-:W-:Y:S01]  /*c420*/  BSSY B0, `(.L_x_288) ;  /* 0x0000009000007945 */ /* 0x000fe20003800000 */
[----:B------:R-:W-:Y:S02]  /*c430*/  FMUL R19, R16, UR22 ;  /* 0x0000001610137c20 */ /* 0x000fe40008400000 */
[----:B------:R-:W-:Y:S02]  /*c440*/  IADD3 R18, P4, P5, R2, UR8, R21 ;  /* 0x0000000802127c10 */ /* 0x000fe4000fd9e015 */
[----:B------:R-:W-:-:S05]  /*c450*/  FFMA R19, R94, UR11, R19 ;  /* 0x0000000b5e137c23 */ /* 0x000fca0008000013 */
[----:B------:R-:W-:Y:S02]  /*c460*/  F2FP.F16.F32.PACK_AB R16, RZ, R19 ;  /* 0x00000013ff10723e */ /* 0x000fe400000000ff */
[----:B------:R-:W-:-:S05]  /*c470*/  IADD3.X R19, R3, UR5, R23, P4, P5 ;  /* 0x0000000503137c10 */ /* 0x000fca000a7ea417 */
[----:B------:R0:W-:Y:S01]  /*c480*/  @P3 STG.E.U16 desc[UR20][R18.64+0x10], R16 ;  /* 0x0000101012003986 */ /* 0x0001e2000c101514 */
[----:B------:R-:W-:Y:S05]  /*c490*/  @!P2 BRA `(.L_x_289) ;  /* 0x000000000004a947 */ /* 0x000fea0003800000 */
[----:B------:R0:W5:Y:S02]  /*c4a0*/  LDG.E.LTC128B.U16 R15, desc[UR20][R6.64+0x12] ;  /* 0x00001214060f7981 */ /* 0x000164000c1e1520 */
.L_x_289:
[----:B------:R-:W-:Y:S05]  /*c4b0*/  BSYNC B0 ;  /* 0x0000000000007941 */ /* 0x000fea0003800000 */
.L_x_288:
        /* <DEDUP_REMOVED lines=9> */
.L_x_291:
[----:B------:R-:W-:Y:S05]  /*c550*/  BSYNC B0 ;  /* 0x0000000000007941 */ /* 0x000fea0003800000 */
.L_x_290:
        /* <DEDUP_REMOVED lines=9> */
.L_x_293:
[----:B------:R-:W-:Y:S05]  /*c5f0*/  BSYNC B0 ;  /* 0x0000000000007941 */ /* 0x000fea0003800000 */
.L_x_292:
        /* <DEDUP_REMOVED lines=9> */
.L_x_295:
[----:B------:R-:W-:Y:S05]  /*c690*/  BSYNC B0 ;  /* 0x0000000000007941 */ /* 0x000fea0003800000 */
.L_x_294:
        /* <DEDUP_REMOVED lines=9> */
.L_x_297:
[----:B------:R-:W-:Y:S05]  /*c730*/  BSYNC B0 ;  /* 0x0000000000007941 */ /* 0x000fea0003800000 */
.L_x_296:
        /* <DEDUP_REMOVED lines=9> */
.L_x_299:
[----:B------:R-:W-:Y:S05]  /*c7d0*/  BSYNC B0 ;  /* 0x0000000000007941 */ /* 0x000fea0003800000 */
.L_x_298:
        /* <DEDUP_REMOVED lines=9> */
.L_x_301:
[----:B------:R-:W-:Y:S05]  /*c870*/  BSYNC B0 ;  /* 0x0000000000007941 */ /* 0x000fea0003800000 */
.L_x_300:
        /* <DEDUP_REMOVED lines=9> */
.L_x_303:
[----:B------:R-:W-:Y:S05]  /*c910*/  BSYNC B0 ;  /* 0x0000000000007941 */ /* 0x000fea0003800000 */
.L_x_302:
        /* <DEDUP_REMOVED lines=9> */
.L_x_305:
[----:B------:R-:W-:Y:S05]  /*c9b0*/  BSYNC B0 ;  /* 0x0000000000007941 */ /* 0x000fea0003800000 */
.L_x_304:
        /* <DEDUP_REMOVED lines=9> */
.L_x_307:
[----:B------:R-:W-:Y:S05]  /*ca50*/  BSYNC B0 ;  /* 0x0000000000007941 */ /* 0x000fea0003800000 */
.L_x_306:
        /* <DEDUP_REMOVED lines=9> */
.L_x_309:
[----:B------:R-:W-:Y:S05]  /*caf0*/  BSYNC B0 ;  /* 0x0000000000007941 */ /* 0x000fea0003800000 */
.L_x_308:
        /* <DEDUP_REMOVED lines=9> */
.L_x_311:
[----:B------:R-:W-:Y:S05]  /*cb90*/  BSYNC B0 ;  /* 0x0000000000007941 */ /* 0x000fea0003800000 */
.L_x_310:
        /* <DEDUP_REMOVED lines=9> */
.L_x_313:
[----:B------:R-:W-:Y:S05]  /*cc30*/  BSYNC B0 ;  /* 0x0000000000007941 */ /* 0x000fea0003800000 */
.L_x_312:
        /* <DEDUP_REMOVED lines=9> */
.L_x_315:
[----:B------:R-:W-:Y:S05]  /*ccd0*/  BSYNC B0 ;  /* 0x0000000000007941 */ /* 0x000fea0003800000 */
.L_x_314:
        /* <DEDUP_REMOVED lines=9> */
.L_x_317:
[----:B------:R-:W-:Y:S05]  /*cd70*/  BSYNC B0 ;  /* 0x0000000000007941 */ /* 0x000fea0003800000 */
.L_x_316:
        /* <DEDUP_REMOVED lines=9> */
.L_x_319:
[----:B------:R-:W-:Y:S05]  /*ce10*/  BSYNC B0 ;  /* 0x0000000000007941 */ /* 0x000fea0003800000 */
.L_x_318:
        /* <DEDUP_REMOVED lines=9> */
.L_x_321:
[----:B------:R-:W-:Y:S05]  /*ceb0*/  BSYNC B0 ;  /* 0x0000000000007941 */ /* 0x000fea0003800000 */
.L_x_320:
        /* <DEDUP_REMOVED lines=9> */
.L_x_323:
[----:B------:R-:W-:Y:S05]  /*cf50*/  BSYNC B0 ;  /* 0x0000000000007941 */ /* 0x000fea0003800000 */
.L_x_322:
        /* <DEDUP_REMOVED lines=9> */
.L_x_325:
[----:B------:R-:W-:Y:S05]  /*cff0*/  BSYNC B0 ;  /* 0x0000000000007941 */ /* 0x000fea0003800000 */
.L_x_324:
        /* <DEDUP_REMOVED lines=9> */
.L_x_327:
[----:B------:R-:W-:Y:S05]  /*d090*/  BSYNC B0 ;  /* 0x0000000000007941 */ /* 0x000fea0003800000 */
.L_x_326:
        /* <DEDUP_REMOVED lines=9> */
.L_x_329:
[----:B------:R-:W-:Y:S05]  /*d130*/  BSYNC B0 ;  /* 0x0000000000007941 */ /* 0x000fea0003800000 */
.L_x_328:
        /* <DEDUP_REMOVED lines=9> */
.L_x_331:
[----:B------:R-:W-:Y:S05]  /*d1d0*/  BSYNC B0 ;  /* 0x0000000000007941 */ /* 0x000fea0003800000 */
.L_x_330:
        /* <DEDUP_REMOVED lines=9> */
.L_x_333:
[----:B------:R-:W-:Y:S05]  /*d270*/  BSYNC B0 ;  /* 0x0000000000007941 */ /* 0x000fea0003800000 */
.L_x_332:
        /* <DEDUP_REMOVED lines=9> */
.L_x_335:
[----:B------:R-:W-:Y:S05]  /*d310*/  BSYNC B0 ;  /* 0x0000000000007941 */ /* 0x000fea0003800000 */
.L_x_334:
        /* <DEDUP_REMOVED lines=9> */
.L_x_337:
[----:B------:R-:W-:Y:S05]  /*d3b0*/  BSYNC B0 ;  /* 0x0000000000007941 */ /* 0x000fea0003800000 */
.L_x_336:
        /* <DEDUP_REMOVED lines=9> */
.L_x_339:
[----:B------:R-:W-:Y:S05]  /*d450*/  BSYNC B0 ;  /* 0x0000000000007941 */ /* 0x000fea0003800000 */
.L_x_338:
        /* <DEDUP_REMOVED lines=9> */
.L_x_341:
[----:B------:R-:W-:Y:S05]  /*d4f0*/  BSYNC B0 ;  /* 0x0000000000007941 */ /* 0x000fea0003800000 */
.L_x_340:
        /* <DEDUP_REMOVED lines=9> */
.L_x_343:
[----:B------:R-:W-:Y:S05]  /*d590*/  BSYNC B0 ;  /* 0x0000000000007941 */ /* 0x000fea0003800000 */
.L_x_342:
        /* <DEDUP_REMOVED lines=9> */
.L_x_345:
[----:B------:R-:W-:Y:S05]  /*d630*/  BSYNC B0 ;  /* 0x0000000000007941 */ /* 0x000fea0003800000 */
.L_x_344:
        /* <DEDUP_REMOVED lines=9> */
.L_x_347:
[----:B------:R-:W-:Y:S05]  /*d6d0*/  BSYNC B0 ;  /* 0x0000000000007941 */ /* 0x000fea0003800000 */
.L_x_346:
        /* <DEDUP_REMOVED lines=9> */
.L_x_349:
[----:B------:R-:W-:Y:S05]  /*d770*/  BSYNC B0 ;  /* 0x0000000000007941 */ /* 0x000fea0003800000 */
.L_x_348:
        /* <DEDUP_REMOVED lines=9> */
.L_x_351:
[----:B------:R-:W-:Y:S05]  /*d810*/  BSYNC B0 ;  /* 0x0000000000007941 */ /* 0x000fea0003800000 */
.L_x_350:
        /* <DEDUP_REMOVED lines=9> */
.L_x_353:
[----:B------:R-:W-:Y:S05]  /*d8b0*/  BSYNC B0 ;  /* 0x0000000000007941 */ /* 0x000fea0003800000 */
.L_x_352:
        /* <DEDUP_REMOVED lines=9> */
.L_x_355:
[----:B------:R-:W-:Y:S05]  /*d950*/  BSYNC B0 ;  /* 0x0000000000007941 */ /* 0x000fea0003800000 */
.L_x_354:
        /* <DEDUP_REMOVED lines=9> */
.L_x_357:
[----:B------:R-:W-:Y:S05]  /*d9f0*/  BSYNC B0 ;  /* 0x0000000000007941 */ /* 0x000fea0003800000 */
.L_x_356:
        /* <DEDUP_REMOVED lines=9> */
.L_x_359:
[----:B------:R-:W-:Y:S05]  /*da90*/  BSYNC B0 ;  /* 0x0000000000007941 */ /* 0x000fea0003800000 */
.L_x_358:
        /* <DEDUP_REMOVED lines=9> */
.L_x_361:
[----:B------:R-:W-:Y:S05]  /*db30*/  BSYNC B0 ;  /* 0x0000000000007941 */ /* 0x000fea0003800000 */
.L_x_360:
        /* <DEDUP_REMOVED lines=9> */
.L_x_363:
[----:B------:R-:W-:Y:S05]  /*dbd0*/  BSYNC B0 ;  /* 0x0000000000007941 */ /* 0x000fea0003800000 */
.L_x_362:
        /* <DEDUP_REMOVED lines=9> */
.L_x_365:
[----:B------:R-:W-:Y:S05]  /*dc70*/  BSYNC B0 ;  /* 0x0000000000007941 */ /* 0x000fea0003800000 */
.L_x_364:
        /* <DEDUP_REMOVED lines=9> */
.L_x_367:
[----:B------:R-:W-:Y:S05]  /*dd10*/  BSYNC B0 ;  /* 0x0000000000007941 */ /* 0x000fea0003800000 */
.L_x_366:
        /* <DEDUP_REMOVED lines=9> */
.L_x_369:
[----:B------:R-:W-:Y:S05]  /*ddb0*/  BSYNC B0 ;  /* 0x0000000000007941 */ /* 0x000fea0003800000 */
.L_x_368:
        /* <DEDUP_REMOVED lines=9> */
.L_x_371:
[----:B------:R-:W-:Y:S05]  /*de50*/  BSYNC B0 ;  /* 0x0000000000007941 */ /* 0x000fea0003800000 */
.L_x_370:
        /* <DEDUP_REMOVED lines=9> */
.L_x_373:
[----:B------:R-:W-:Y:S05]  /*def0*/  BSYNC B0 ;  /* 0x0000000000007941 */ /* 0x000fea0003800000 */
.L_x_372:
        /* <DEDUP_REMOVED lines=9> */
.L_x_375:
[----:B------:R-:W-:Y:S05]  /*df90*/  BSYNC B0 ;  /* 0x0000000000007941 */ /* 0x000fea0003800000 */
.L_x_374:
        /* <DEDUP_REMOVED lines=9> */
.L_x_377:
[----:B------:R-:W-:Y:S05]  /*e030*/  BSYNC B0 ;  /* 0x0000000000007941 */ /* 0x000fea0003800000 */
.L_x_376:
        /* <DEDUP_REMOVED lines=9> */
.L_x_379:
[----:B------:R-:W-:Y:S05]  /*e0d0*/  BSYNC B0 ;  /* 0x0000000000007941 */ /* 0x000fea0003800000 */
.L_x_378:
        /* <DEDUP_REMOVED lines=9> */
.L_x_381:
[----:B------:R-:W-:Y:S05]  /*e170*/  BSYNC B0 ;  /* 0x0000000000007941 */ /* 0x000fea0003800000 */
.L_x_380:
        /* <DEDUP_REMOVED lines=9> */
.L_x_383:
[----:B------:R-:W-:Y:S05]  /*e210*/  BSYNC B0 ;  /* 0x0000000000007941 */ /* 0x000fea0003800000 */
.L_x_382:
        /* <DEDUP_REMOVED lines=9> */
.L_x_385:
[----:B------:R-:W-:Y:S05]  /*e2b0*/  BSYNC B0 ;  /* 0x0000000000007941 */ /* 0x000fea0003800000 */
.L_x_384:
        /* <DEDUP_REMOVED lines=9> */
.L_x_387:
[----:B------:R-:W-:Y:S05]  /*e350*/  BSYNC B0 ;  /* 0x0000000000007941 */ /* 0x000fea0003800000 */
.L_x_386:
        /* <DEDUP_REMOVED lines=9> */
.L_x_389:
[----:B------:R-:W-:Y:S05]  /*e3f0*/  BSYNC B0 ;  /* 0x0000000000007941 */ /* 0x000fea0003800000 */
.L_x_388:
        /* <DEDUP_REMOVED lines=9> */
.L_x_391:
[----:B------:R-:W-:Y:S05]  /*e490*/  BSYNC B0 ;  /* 0x0000000000007941 */ /* 0x000fea0003800000 */
.L_x_390:
        /* <DEDUP_REMOVED lines=9> */
.L_x_393:
[----:B------:R-:W-:Y:S05]  /*e530*/  BSYNC B0 ;  /* 0x0000000000007941 */ /* 0x000fea0003800000 */
.L_x_392:
        /* <DEDUP_REMOVED lines=9> */
.L_x_395:
[----:B------:R-:W-:Y:S05]  /*e5d0*/  BSYNC B0 ;  /* 0x0000000000007941 */ /* 0x000fea0003800000 */
.L_x_394:
        /* <DEDUP_REMOVED lines=9> */
.L_x_397:
[----:B------:R-:W-:Y:S05]  /*e670*/  BSYNC B0 ;  /* 0x0000000000007941 */ /* 0x000fea0003800000 */
.L_x_396:
        /* <DEDUP_REMOVED lines=9> */
.L_x_399:
[----:B------:R-:W-:Y:S05]  /*e710*/  BSYNC B0 ;  /* 0x0000000000007941 */ /* 0x000fea0003800000 */
.L_x_398:
        /* <DEDUP_REMOVED lines=8> */
[----:B------:R-:W-:Y:S01]  /*e7a0*/  PRMT R9, R5, 0x7610, R9 ;  /* 0x0000761005097816 */ /* 0x000fe20000000009 */
[----:B------:R-:W-:-:S05]  /*e7b0*/  @P2 IMAD.MOV.U32 R5, RZ, RZ, R19 ;  /* 0x000000ffff052224 */ /* 0x000fca00078e0013 */
[----:B------:R0:W-:Y:S01]  /*e7c0*/  @P2 STG.E.U16 desc[UR20][R4.64+0xf0], R9 ;  /* 0x0000f00904002986 */ /* 0x0001e2000c101514 */
[----:B------:R-:W-:Y:S05]  /*e7d0*/  @!P1 BRA `(.L_x_401) ;  /* 0x0000000000049947 */ /* 0x000fea0003800000 */
[----:B------:R4:W5:Y:S02]  /*e7e0*/  LDG.E.LTC128B.U16 R15, desc[UR20][R6.64+0xf2] ;  /* 0x0000f214060f7981 */ /* 0x000964000c1e1520 */
.L_x_401:
[----:B------:R-:W-:Y:S05]  /*e7f0*/  BSYNC B0 ;  /* 0x0000000000007941 */ /* 0x000fea0003800000 */
.L_x_400:
[----:B0----5:R-:W-:Y:S02]  /*e800*/  HADD2.F32 R4, -RZ, R15.H0_H0 ;  /* 0x2000000fff047230 */ /* 0x021fe40000004100 */
[----:B------:R-:W-:Y:S01]  /*e810*/  IMAD.X R12, RZ, RZ, R13, P0 ;  /* 0x000000ffff0c7224 */ /* 0x000fe200000e060d */
[----:B------:R-:W-:Y:S01]  /*e820*/  ISETP.GT.AND P0, PT, R14, 0xc0, PT ;  /* 0x000000c00e00780c */ /* 0x000fe20003f04270 */
[----:B-1234-:R-:W-:-:S04]  /*e830*/  IMAD.WIDE.U32 R6, R8, UR16, R10 ;  /* 0x0000001008067c25 */ /* 0x01efc8000f8e000a */
[----:B------:R-:W-:Y:S01]  /*e840*/  FMUL R4, R4, UR22 ;  /* 0x0000001604047c20 */ /* 0x000fe20008400000 */
[----:B------:R-:W-:Y:S01]  /*e850*/  ISETP.GT.AND P2, PT, R0, RZ, P0 ;  /* 0x000000ff0000720c */ /* 0x000fe20000744270 */
[----:B------:R-:W-:Y:S02]  /*e860*/  IMAD R5, R12, UR16, RZ ;  /* 0x000000100c057c24 */ /* 0x000fe4000f8e02ff */
[----:B------:R-:W-:Y:S02]  /*e870*/  FFMA R4, R151, UR11, R4 ;  /* 0x0000000b97047c23 */ /* 0x000fe40008000004 */
[----:B------:R-:W-:-:S03]  /*e880*/  IMAD R13, R8, UR17, R5 ;  /* 0x00000011080d7c24 */ /* 0x000fc6000f8e0205 */
[----:B------:R-:W-:Y:S02]  /*e890*/  F2FP.F16.F32.PACK_AB R9, RZ, R4 ;  /* 0x00000004ff09723e */ /* 0x000fe400000000ff */
[C---:B------:R-:W-:Y:S02]  /*e8a0*/  LEA R4, P3, R6.reuse, UR18, 0x1 ;  /* 0x0000001206047c11 */ /* 0x040fe4000f8608ff */
[----:B------:R-:W-:Y:S01]  /*e8b0*/  IADD3 R5, R7, R13, RZ ;  /* 0x0000000d07057210 */ /* 0x000fe20007ffe0ff */
[----:B------:R0:W-:Y:S03]  /*e8c0*/  @P1 STG.E.U16 desc[UR20][R18.64+0xf2], R9 ;  /* 0x0000f20912001986 */ /* 0x0001e6000c101514 */
[----:B------:R-:W-:-:S05]  /*e8d0*/  LEA.HI.X R5, R6, UR19, R5, 0x1, P3 ;  /* 0x0000001306057c11 */ /* 0x000fca00098f0c05 */
[----:B------:R-:W2:Y:S01]  /*e8e0*/  @P2 LDG.E.LTC128B.U16 R15, desc[UR20][R4.64] ;  /* 0x00000014040f2981 */ /* 0x000ea2000c1e1520 */
[----:B------:R-:W-:Y:S01]  /*e8f0*/  UIMAD UR4, UR15, 0x180, URZ ;  /* 0x000001800f0478a4 */ /* 0x000fe2000f8e023f */
[----:B------:R-:W-:Y:S01]  /*e900*/  ISETP.GT.AND P3, PT, R0, 0x1, P0 ;  /* 0x000000010000780c */ /* 0x000fe20000764270 */
[----:B------:R-:W-:Y:S01]  /*e910*/  BSSY B0, `(.L_x_402) ;  /* 0x000000d000007945 */ /* 0x000fe20003800000 */
[----:B0-----:R-:W-:-:S04]  /*e920*/  IMAD.U32 R9, RZ, RZ, UR14 ;  /* 0x0000000eff097e24 */ /* 0x001fc8000f8e00ff */
[----:B------:R-:W-:-:S04]  /*e930*/  IMAD.WIDE.U32 R2, R9, 0x180, R2 ;  /* 0x0000018009027825 */ /* 0x000fc800078e0002 */
[----:B--2---:R-:W-:-:S05]  /*e940*/  HADD2.F32 R6, -RZ, R15.H0_H0 ;  /* 0x2000000fff067230 */ /* 0x004fca0000004100 */
[----:B------:R-:W-:-:S04]  /*e950*/  FMUL R7, R6, UR22 ;  /* 0x0000001606077c20 */ /* 0x000fc80008400000 */
[----:B------:R-:W-:-:S05]  /*e960*/  FFMA R7, R24, UR11, R7 ;  /* 0x0000000b18077c23 */ /* 0x000fca0008000007 */
[----:B------:R-:W-:Y:S01]  /*e970*/  F2FP.F16.F32.PACK_AB R6, RZ, R7 ;  /* 0x00000007ff06723e */ /* 0x000fe200000000ff */
[----:B------:R-:W-:-:S03]  /*e980*/  VIADD R7, R3, UR4 ;  /* 0x0000000403077c36 */ /* 0x000fc60008000000 */
[----:B------:R-:W-:Y:S01]  /*e990*/  PRMT R9, R6, 0x7610, R9 ;  /* 0x0000761006097816 */ /* 0x000fe20000000009 */
[----:B------:R-:W-:-:S05]  /*e9a0*/  @P2 IMAD.MOV.U32 R6, RZ, RZ, R2 ;  /* 0x000000ffff062224 */ /* 0x000fca00078e0002 */
[----:B------:R0:W-:Y:S01]  /*e9b0*/  @P2 STG.E.U16 desc[UR20][R6.64], R9 ;  /* 0x0000000906002986 */ /* 0x0001e2000c101514 */
[----:B------:R-:W-:Y:S05]  /*e9c0*/  @!P3 BRA `(.L_x_403) ;  /* 0x000000000004b947 */ /* 0x000fea0003800000 */
[----:B------:R1:W5:Y:S02]  /*e9d0*/  LDG.E.LTC128B.U16 R15, desc[UR20][R4.64+0x2] ;  /* 0x00000214040f7981 */ /* 0x000364000c1e1520 */
.L_x_403:
[----:B------:R-:W-:Y:S05]  /*e9e0*/  BSYNC B0 ;  /* 0x0000000000007941 */ /* 0x000fea0003800000 */
.L_x_402:
[----:B0-----:R-:W-:Y:S01]  /*e9f0*/  IMAD.WIDE.U32 R8, R8, R17, UR12 ;  /* 0x0000000c08087e25 */ /* 0x001fe2000f8e0011 */
[----:B------:R-:W-:Y:S01]  /*ea00*/  ISETP.GT.AND P1, PT, R14, 0xc8, PT ;  /* 0x000000c80e00780c */ /* 0x000fe20003f24270 */
[----:B------:R-:W-:Y:S02]  /*ea10*/  BSSY B0, `(.L_x_404) ;  /* 0x000000f000007945 */ /* 0x000fe40003800000 */
[----:B-----5:R-:W-:Y:S01]  /*ea20*/  HADD2.F32 R12, -RZ, R15.H0_H0 ;  /* 0x2000000fff0c7230 */ /* 0x020fe20000004100 */
[----:B------:R-:W-:Y:S02]  /*ea30*/  IADD3 R10, P2, R10, R8, RZ ;  /* 0x000000080a0a7210 */ /* 0x000fe40007f5e0ff */
[----:B------:R-:W-:Y:S02]  /*ea40*/  ISETP.GT.AND P4, PT, R0, RZ, P1 ;  /* 0x000000ff0000720c */ /* 0x000fe40000f84270 */
[----:B------:R-:W-:Y:S01]  /*ea50*/  FMUL R12, R12, UR22 ;  /* 0x000000160c0c7c20 */ /* 0x000fe20008400000 */
[----:B------:R-:W-:Y:S01]  /*ea60*/  IADD3.X R9, R11, R13, R9, P2, !PT ;  /* 0x0000000d0b097210 */ /* 0x000fe200017fe409 */
[----:B------:R-:W-:Y:S01]  /*ea70*/  @P3 IMAD.MOV.U32 R11, RZ, RZ, R7 ;  /* 0x000000ffff0b3224 */ /* 0x000fe200078e0007 */
[----:B------:R-:W-:Y:S01]  /*ea80*/  LEA R8, P2, R10, UR18, 0x1 ;  /* 0x000000120a087c11 */ /* 0x000fe2000f8408ff */
[----:B------:R-:W-:-:S03]  /*ea90*/  FFMA R12, R25, UR11, R12 ;  /* 0x0000000b190c7c23 */ /* 0x000fc6000800000c */
[----:B------:R-:W-:Y:S02]  /*eaa0*/  LEA.HI.X R9, R10, UR19, R9, 0x1, P2 ;  /* 0x000000130a097c11 */ /* 0x000fe400090f0c09 */
[----:B------:R-:W-:Y:S02]  /*eab0*/  F2FP.F16.F32.PACK_AB R12, RZ, R12 ;  /* 0x0000000cff0c723e */ /* 0x000fe400000000ff */
[----:B------:R-:W-:-:S05]  /*eac0*/  @P3 MOV R10, R2 ;  /* 0x00000002000a3202 */ /* 0x000fca0000000f00 */
[----:B------:R0:W-:Y:S01]  /*ead0*/  @P3 STG.E.U16 desc[UR20][R10.64+0x2], R12 ;  /* 0x0000020c0a003986 */ /* 0x0001e2000c101514 */
[----:B------:R-:W-:Y:S05]  /*eae0*/  @!P4 BRA `(.L_x_405) ;  /* 0x000000000004c947 */ /* 0x000fea0003800000 */
[----:B------:R2:W5:Y:S02]  /*eaf0*/  LDG.E.LTC128B.U16 R15, desc[UR20][R8.64] ;  /* 0x00000014080f7981 */ /* 0x000564000c1e1520 */
.L_x_405:
[----:B------:R-:W-:Y:S05]  /*eb00*/  BSYNC B0 ;  /* 0x0000000000007941 */ /* 0x000fea0003800000 */
.L_x_404:
[----:B0----5:R-:W-:Y:S01]  /*eb10*/  HADD2.F32 R10, -RZ, R15.H0_H0 ;  /* 0x2000000fff0a7230 */ /* 0x021fe20000004100 */
[----:B------:R-:W-:Y:S01]  /*eb20*/  ISETP.GT.AND P3, PT, R0, 0x1, P1 ;  /* 0x000000010000780c */ /* 0x000fe20000f64270 */
[----:B------:R-:W-:Y:S03]  /*eb30*/  BSSY B0, `(.L_x_406) ;  /* 0x0000009000007945 */ /* 0x000fe60003800000 */
[----:B------:R-:W-:Y:S01]  /*eb40*/  FMUL R11, R10, UR22 ;  /* 0x000000160a0b7c20 */ /* 0x000fe20008400000 */
[----:B------:R-:W-:-:S03]  /*eb50*/  IADD3 R10, P2, R2, UR8, RZ ;  /* 0x00000008020a7c10 */ /* 0x000fc6000ff5e0ff */
[----:B------:R-:W-:-:S05]  /*eb60*/  FFMA R11, R26, UR11, R11 ;  /* 0x0000000b1a0b7c23 */ /* 0x000fca000800000b */
[----:B------:R-:W-:Y:S02]  /*eb70*/  F2FP.F16.F32.PACK_AB R12, RZ, R11 ;  /* 0x0000000bff0c723e */ /* 0x000fe400000000ff */
[----:B------:R-:W-:-:S05]  /*eb80*/  IADD3.X R11, R7, UR5, RZ, P2, !PT ;  /* 0x00000005070b7c10 */ /* 0x000fca00097fe4ff */
[----:B------:R0:W-:Y:S01]  /*eb90*/  @P4 STG.E.U16 desc[UR20][R10.64], R12 ;  /* 0x0000000c0a004986 */ /* 0x0001e2000c101514 */
[----:B------:R-:W-:Y:S05]  /*eba0*/  @!P3 BRA `(.L_x_407) ;  /* 0x000000000004b947 */ /* 0x000fea0003800000 */
[----:B------:R3:W5:Y:S02]  /*ebb0*/  LDG.E.LTC128B.U16 R15, desc[UR20][R8.64+0x2] ;  /* 0x00000214080f7981 */ /* 0x000764000c1e1520 */
.L_x_407:
[----:B------:R-:W-:Y:S05]  /*ebc0*/  BSYNC B0 ;  /* 0x0000000000007941 */ /* 0x000fea0003800000 */
.L_x_406:
        /* <DEDUP_REMOVED lines=9> */
.L_x_409:
[----:B------:R-:W-:Y:S05]  /*ec60*/  BSYNC B0 ;  /* 0x0000000000007941 */ /* 0x000fea0003800000 */
.L_x_408:
[----:B0----5:R-:W-:Y:S01]  /*ec70*/  HADD2.F32 R12, -RZ, R15.H0_H0 ;  /* 0x2000000fff0c7230 */ /* 0x021fe20000004100 */
[----:B------:R-:W-:Y:S01]  /*ec80*/  ISETP.GT.AND P3, PT, R0, 0x9, P0 ;  /* 0x000000090000780c */ /* 0x000fe20000764270 */
[----:B------:R-:W-:Y:S03]  /*ec90*/  BSSY B0, `(.L_x_410) ;  /* 0x000000a000007945 */ /* 0x000fe60003800000 */
        /* <DEDUP_REMOVED lines=9> */
.L_x_411:
[----:B------:R-:W-:Y:S05]  /*ed30*/  BSYNC B0 ;  /* 0x0000000000007941 */ /* 0x000fea0003800000 */
.L_x_410:
[----:B0----5:R-:W-:Y:S01]  /*ed40*/  HADD2.F32 R12, -RZ, R15.H0_H0 ;  /* 0x2000000fff0c7230 */ /* 0x021fe20000004100 */
[----:B------:R-:W-:Y:S01]  /*ed50*/  ISETP.GT.AND P4, PT, R0, 0x8, P1 ;  /* 0x000000080000780c */ /* 0x000fe20000f84270 */
[----:B------:R-:W-:Y:S01]  /*ed60*/  @P3 IMAD.MOV.U32 R13, RZ, RZ, R7 ;  /* 0x000000ffff0d3224 */ /* 0x000fe200078e0007 */
[----:B------:R-:W-:Y:S02]  /*ed70*/  BSSY B0, `(.L_x_412) ;  /* 0x0000009000007945 */ /* 0x000fe40003800000 */
[----:B------:R-:W-:-:S04]  /*ed80*/  FMUL R12, R12, UR22 ;  /* 0x000000160c0c7c20 */ /* 0x000fc80008400000 */
[----:B------:R-:W-:-:S05]  /*ed90*/  FFMA R12, R29, UR11, R12 ;  /* 0x0000000b1d0c7c23 */ /* 0x000fca000800000c */
[----:B------:R-:W-:-:S04]  /*eda0*/  F2FP.F16.F32.PACK_AB R12, RZ, R12 ;  /* 0x0000000cff0c723e */ /* 0x000fc800000000ff */
[----:B------:R-:W-:Y:S02]  /*edb0*/  PRMT R14, R12, 0x7610, R14 ;  /* 0x000076100c0e7816 */ /* 0x000fe4000000000e */
[----:B------:R-:W-:-:S05]  /*edc0*/  @P3 MOV R12, R2 ;  /* 0x00000002000c3202 */ /* 0x000fca0000000f00 */
[----:B------:R0:W-:Y:S01]  /*edd0*/  @P3 STG.E.U16 desc[UR20][R12.64+0x12], R14 ;  /* 0x0000120e0c003986 */ /* 0x0001e2000c101514 */
[----:B------:R-:W-:Y:S05]  /*ede0*/  @!P4 BRA `(.L_x_413) ;  /* 0x000000000004c947 */ /* 0x000fea0003800000 */
[----:B------:R0:W5:Y:S02]  /*edf0*/  LDG.E.LTC128B.U16 R15, desc[UR20][R8.64+0x10] ;  /* 0x00001014080f7981 */ /* 0x000164000c1e1520 */
.L_x_413:
[----:B------:R-:W-:Y:S05]  /*ee00*/  BSYNC B0 ;  /* 0x0000000000007941 */ /* 0x000fea0003800000 */
.L_x_412:
        /* <DEDUP_REMOVED lines=9> */
.L_x_415:
[----:B------:R-:W-:Y:S05]  /*eea0*/  BSYNC B0 ;  /* 0x0000000000007941 */ /* 0x000fea0003800000 */
.L_x_414:
        /* <DEDUP_REMOVED lines=9> */
.L_x_417:
[----:B------:R-:W-:Y:S05]  /*ef40*/  BSYNC B0 ;  /* 0x0000000000007941 */ /* 0x000fea0003800000 */
.L_x_416:
        /* <DEDUP_REMOVED lines=12> */
.L_x_419:
[----:B------:R-:W-:Y:S05]  /*f010*/  BSYNC B0 ;  /* 0x0000000000007941 */ /* 0x000fea0003800000 */
.L_x_418:
        /* <DEDUP_REMOVED lines=12> */
.L_x_421:
[----:B------:R-:W-:Y:S05]  /*f0e0*/  BSYNC B0 ;  /* 0x0000000000007941 */ /* 0x000fea0003800000 */
.L_x_420:
        /* <DEDUP_REMOVED lines=9> */
.L_x_423:
[----:B------:R-:W-:Y:S05]  /*f180*/  BSYNC B0 ;  /* 0x0000000000007941 */ /* 0x000fea0003800000 */
.L_x_422:
        /* <DEDUP_REMOVED lines=9> */
.L_x_425:
[----:B------:R-:W-:Y:S05]  /*f220*/  BSYNC B0 ;  /* 0x0000000000007941 */ /* 0x000fea0003800000 */
.L_x_424:
        /* <DEDUP_REMOVED lines=12> */
.L_x_427:
[----:B------:R-:W-:Y:S05]  /*f2f0*/  BSYNC B0 ;  /* 0x0000000000007941 */ /* 0x000fea0003800000 */
.L_x_426:
        /* <DEDUP_REMOVED lines=12> */
.L_x_429:
[----:B------:R-:W-:Y:S05]  /*f3c0*/  BSYNC B0 ;  /* 0x0000000000007941 */ /* 0x000fea0003800000 */
.L_x_428:
        /* <DEDUP_REMOVED lines=9> */
.L_x_431:
[----:B------:R-:W-:Y:S05]  /*f460*/  BSYNC B0 ;  /* 0x0000000000007941 */ /* 0x000fea0003800000 */
.L_x_430:
        /* <DEDUP_REMOVED lines=9> */
.L_x_433:
[----:B------:R-:W-:Y:S05]  /*f500*/  BSYNC B0 ;  /* 0x0000000000007941 */ /* 0x000fea0003800000 */
.L_x_432:
        /* <DEDUP_REMOVED lines=12> */
.L_x_435:
[----:B------:R-:W-:Y:S05]  /*f5d0*/  BSYNC B0 ;  /* 0x0000000000007941 */ /* 0x000fea0003800000 */
.L_x_434:
        /* <DEDUP_REMOVED lines=12> */
.L_x_437:
[----:B------:R-:W-:Y:S05]  /*f6a0*/  BSYNC B0 ;  /* 0x0000000000007941 */ /* 0x000fea0003800000 */
.L_x_436:
        /* <DEDUP_REMOVED lines=9> */
.L_x_439:
[----:B------:R-:W-:Y:S05]  /*f740*/  BSYNC B0 ;  /* 0x0000000000007941 */ /* 0x000fea0003800000 */
.L_x_438:
        /* <DEDUP_REMOVED lines=9> */
.L_x_441:
[----:B------:R-:W-:Y:S05]  /*f7e0*/  BSYNC B0 ;  /* 0x0000000000007941 */ /* 0x000fea0003800000 */
.L_x_440:
        /* <DEDUP_REMOVED lines=12> */
.L_x_443:
[----:B------:R-:W-:Y:S05]  /*f8b0*/  BSYNC B0 ;  /* 0x0000000000007941 */ /* 0x000fea0003800000 */
.L_x_442:
        /* <DEDUP_REMOVED lines=12> */
.L_x_445:
[----:B------:R-:W-:Y:S05]  /*f980*/  BSYNC B0 ;  /* 0x0000000000007941 */ /* 0x000fea0003800000 */
.L_x_444:
        /* <DEDUP_REMOVED lines=9> */
.L_x_447:
[----:B------:R-:W-:Y:S05]  /*fa20*/  BSYNC B0 ;  /* 0x0000000000007941 */ /* 0x000fea0003800000 */
.L_x_446:
        /* <DEDUP_REMOVED lines=9> */
.L_x_449:
[----:B------:R-:W-:Y:S05]  /*fac0*/  BSYNC B0 ;  /* 0x0000000000007941 */ /* 0x000fea0003800000 */
.L_x_448:
        /* <DEDUP_REMOVED lines=12> */
.L_x_451:
[----:B------:R-:W-:Y:S05]  /*fb90*/  BSYNC B0 ;  /* 0x0000000000007941 */ /* 0x000fea0003800000 */
.L_x_450:
        /* <DEDUP_REMOVED lines=12> */
.L_x_453:
[----:B------:R-:W-:Y:S05]  /*fc60*/  BSYNC B0 ;  /* 0x0000000000007941 */ /* 0x000fea0003800000 */
.L_x_452:
[----:B-----5:R-:W-:Y:S01]  /*fc70*/  HADD2.F32 R11, -RZ, R15.H0_H0 ;  /* 0x2000000fff0b7230 */ /* 0x020fe20000004100 */
[----:B------:R-:W-:Y:S01]  /*fc80*/  ISETP.GT.AND P3, PT, R0, 0x31, P1 ;  /* 0x000000310000780c */ /* 0x000fe20000f64270 */
[----:B------:R-:W-:Y:S03]  /*fc90*/  BSSY B0, `(.L_x_454) ;  /* 0x0000008000007945 */ /* 0x000fe60003800000 */
[----:B------:R-:W-:-:S04]  /*fca0*/  FMUL R11, R11, UR22 ;  /* 0x000000160b0b7c20 */ /* 0x000fc80008400000 */
[----:B------:R-:W-:-:S05]  /*fcb0*/  FFMA R11, R50, UR11, R11 ;  /* 0x0000000b320b7c23 */ /* 0x000fca000800000b */
[----:B0-----:R-:W-:Y:S02]  /*fcc0*/  F2FP.F16.F32.PACK_AB R12, RZ, R11 ;  /* 0x0000000bff0c723e */ /* 0x001fe400000000ff */
[----:B------:R-:W-:-:S05]  /*fcd0*/  IADD3.X R11, R7, UR5, RZ, P2, !PT ;  /* 0x00000005070b7c10 */ /* 0x000fca00097fe4ff */
[----:B------:R0:W-:Y:S01]  /*fce0*/  @P4 STG.E.U16 desc[UR20][R10.64+0x60], R12 ;  /* 0x0000600c0a004986 */ /* 0x0001e2000c101514 */
[----:B------:R-:W-:Y:S05]  /*fcf0*/  @!P3 BRA `(.L_x_455) ;  /* 0x000000000004b947 */ /* 0x000fea0003800000 */
[----:B------:R0:W5:Y:S02]  /*fd00*/  LDG.E.LTC128B.U16 R15, desc[UR20][R8.64+0x62] ;  /* 0x00006214080f7981 */ /* 0x000164000c1e1520 */
.L_x_455:
[----:B------:R-:W-:Y:S05]  /*fd10*/  BSYNC B0 ;  /* 0x0000000000007941 */ /* 0x000fea0003800000 */
.L_x_454:
[----:B0----5:R-:W-:Y:S01]  /*fd20*/  HADD2.F32 R12, -RZ, R15.H0_H0 ;  /* 0x2000000fff0c7230 */ /* 0x021fe20000004100 */
[----:B------:R-:W-:Y:S01]  /*fd30*/  ISETP.GT.AND P2, PT, R0, 0x38, P0 ;  /* 0x000000380000780c */ /* 0x000fe20000744270 */
[----:B------:R-:W-:Y:S03]  /*fd40*/  BSSY B0, `(.L_x_456) ;  /* 0x000000a000007945 */ /* 0x000fe60003800000 */
        /* <DEDUP_REMOVED lines=9> */
.L_x_457:
[----:B------:R-:W-:Y:S05]  /*fde0*/  BSYNC B0 ;  /* 0x0000000000007941 */ /* 0x000fea0003800000 */
.L_x_456:
[----:B0----5:R-:W-:Y:S01]  /*fdf0*/  HADD2.F32 R12, -RZ, R15.H0_H0 ;  /* 0x2000000fff0c7230 */ /* 0x021fe20000004100 */
[----:B------:R-:W-:Y:S01]  /*fe00*/  ISETP.GT.AND P3, PT, R0, 0x39, P0 ;  /* 0x000000390000780c */ /* 0x000fe20000764270 */
[----:B------:R-:W-:Y:S03]  /*fe10*/  BSSY B0, `(.L_x_458) ;  /* 0x000000a000007945 */ /* 0x000fe60003800000 */
[----:B------:R-:W-:Y:S01]  /*fe20*/  FMUL R13, R12, UR22 ;  /* 0x000000160c0d7c20 */ /* 0x000fe20008400000 */
[----:B------:R-:W-:-:S03]  /*fe30*/  @P2 MOV R12, R2 ;  /* 0x00000002000c2202 */ /* 0x000fc60000000f00 */
[----:B------:R-:W-:-:S05]  /*fe40*/  FFMA R13, R52, UR11, R13 ;  /* 0x0000000b340d7c23 */ /* 0x000fca000800000d */
[----:B------:R-:W-:-:S04]  /*fe50*/  F2FP.F16.F32.PACK_AB R13, RZ, R13 ;  /* 0x0000000dff0d723e */ /* 0x000fc800000000ff */
[----:B------:R-:W-:Y:S01]  /*fe60*/  PRMT R14, R13, 0x7610, R14 ;  /* 0x000076100d0e7816 */ /* 0x000fe2000000000e */
[----:B------:R-:W-:-:S05]  /*fe70*/  @P2 IMAD.MOV.U32 R13, RZ, RZ, R7 ;  /* 0x000000ffff0d2224 */ /* 0x000fca00078e0007 */
[----:B------:R0:W-:Y:S01]  /*fe80*/  @P2 STG.E.U16 desc[UR20][R12.64+0x70], R14 ;  /* 0x0000700e0c002986 */ /* 0x0001e2000c101514 */
[----:B------:R-:W-:Y:S05]  /*fe90*/  @!P3 BRA `(.L_x_459) ;  /* 0x000000000004b947 */ /* 0x000fea0003800000 */
[----:B------:R0:W5:Y:S02]  /*fea0*/  LDG.E.LTC128B.U16 R15, desc[UR20][R4.64+0x72] ;  /* 0x00007214040f7981 */ /* 0x000164000c1e1520 */
.L_x_459:
[----:B------:R-:W-:Y:S05]  /*feb0*/  BSYNC B0 ;  /* 0x0000000000007941 */ /* 0x000fea0003800000 */
.L_x_458:
[----:B0----5:R-:W-:Y:S01]  /*fec0*/  HADD2.F32 R12, -RZ, R15.H0_H0 ;  /* 0x2000000fff0c7230 */ /* 0x021fe20000004100 */
[----:B------:R-:W-:Y:S01]  /*fed0*/  ISETP.GT.AND P2, PT, R0, 0x38, P1 ;  /* 0x000000380000780c */ /* 0x000fe20000f44270 */
[----:B------:R-:W-:Y:S01]  /*fee0*/  @P3 IMAD.MOV.U32 R13, RZ, RZ, R7 ;  /* 0x000000ffff0d3224 */ /* 0x000fe200078e0007 */
[----:B------:R-:W-:Y:S02]  /*fef0*/  BSSY B0, `(.L_x_460) ;  /* 0x0000009000007945 */ /* 0x000fe40003800000 */
[----:B------:R-:W-:-:S04]  /*ff00*/  FMUL R12, R12, UR22 ;  /* 0x000000160c0c7c20 */ /* 0x000fc80008400000 */
[----:B------:R-:W-:-:S05]  /*ff10*/  FFMA R12, R53, UR11, R12 ;  /* 0x0000000b350c7c23 */ /* 0x000fca000800000c */
[----:B------:R-:W-:-:S04]  /*ff20*/  F2FP.F16.F32.PACK_AB R12, RZ, R12 ;  /* 0x0000000cff0c723e */ /* 0x000fc800000000ff */
[----:B------:R-:W-:Y:S01]  /*ff30*/  PRMT R14, R12, 0x7610, R14 ;  /* 0x000076100c0e7816 */ /* 0x000fe2000000000e */
[----:B------:R-:W-:-:S05]  /*ff40*/  @P3 IMAD.MOV.U32 R12, RZ, RZ, R2 ;  /* 0x000000ffff0c3224 */ /* 0x000fca00078e0002 */
[----:B------:R0:W-:Y:S01]  /*ff50*/  @P3 STG.E.U16 desc[UR20][R12.64+0x72], R14 ;  /* 0x0000720e0c003986 */ /* 0x0001e2000c101514 */
[----:B------:R-:W-:Y:S05]  /*ff60*/  @!P2 BRA `(.L_x_461) ;  /* 0x000000000004a947 */ /* 0x000fea0003800000 */
[----:B------:R0:W5:Y:S02]  /*ff70*/  LDG.E.LTC128B.U16 R15, desc[UR20][R8.64+0x70] ;  /* 0x00007014080f7981 */ /* 0x000164000c1e1520 */
.L_x_461:
[----:B------:R-:W-:Y:S05]  /*ff80*/  BSYNC B0 ;  /* 0x0000000000007941 */ /* 0x000fea0003800000 */
.L_x_460:
[----:B0----5:R-:W-:Y:S01]  /*ff90*/  HADD2.F32 R12, -RZ, R15.H0_H0 ;  /* 0x2000000fff0c7230 */ /* 0x021fe20000004100 */
[----:B------:R-:W-:Y:S01]  /*ffa0*/  ISETP.GT.AND P3, PT, R0, 0x39, P1 ;  /* 0x000000390000780c */ /* 0x000fe20000f64270 */
[----:B------:R-:W-:Y:S03]  /*ffb0*/  BSSY B0, `(.L_x_462) ;  /* 0x000000a000007945 */ /* 0x000fe60003800000 */
[----:B------:R-:W-:Y:S01]  /*ffc0*/  FMUL R13, R12, UR22 ;  /* 0x000000160c0d7c20 */ /* 0x000fe20008400000 */
[----:B------:R-:W-:-:S03]  /*ffd0*/  IADD3 R12, R2, UR8, RZ ;  /* 0x00000008020c7c10 */ /* 0x000fc6000fffe0ff */
[----:B------:R-:W-:-:S05]  /*ffe0*/  FFMA R13, R54, UR11, R13 ;  /* 0x0000000b360d7c23 */ /* 0x000fca000800000d */
[----:B------:R-:W-:-:S04]  /*fff0*/  F2FP.F16.F32.PACK_AB R13, RZ, R13 ;  /* 0x0000000dff0d723e */ /* 0x000fc800000000ff */
[----:B------:R-:W-:Y:S01]  /*10000*/  PRMT R14, R13, 0x7610, R14 ;  /* 0x000076100d0e7816 */ /* 0x000fe2000000000e */
[----:B------:R-:W-:-:S05]  /*10010*/  @P2 IMAD.MOV.U32 R13, RZ, RZ, R11 ;  /* 0x000000ffff0d2224 */ /* 0x000fca00078e000b */
[----:B------:R0:W-:Y:S01]  /*10020*/  @P2 STG.E.U16 desc[UR20][R12.64+0x70], R14 ;  /* 0x0000700e0c002986 */ /* 0x0001e2000c101514 */
[----:B------:R-:W-:Y:S05]  /*10030*/  @!P3 BRA `(.L_x_463) ;  /* 0x000000000004b947 */ /* 0x000fea0003800000 */
[----:B------:R0:W5:Y:S02]  /*10040*/  LDG.E.LTC128B.U16 R15, desc[UR20][R8.64+0x72] ;  /* 0x00007214080f7981 */ /* 0x000164000c1e1520 */
.L_x_463:
[----:B------:R-:W-:Y:S05]  /*10050*/  BSYNC B0 ;  /* 0x0000000000007941 */ /* 0x000fea0003800000 */
.L_x_462:
        /* <DEDUP_REMOVED lines=12> */
.L_x_465:
[----:B------:R-:W-:Y:S05]  /*10120*/  BSYNC B0 ;  /* 0x0000000000007941 */ /* 0x000fea0003800000 */
.L_x_464:
        /* <DEDUP_REMOVED lines=12> */
.L_x_467:
[----:B------:R-:W-:Y:S05]  /*101f0*/  BSYNC B0 ;  /* 0x0000000000007941 */ /* 0x000fea0003800000 */
.L_x_466:
        /* <DEDUP_REMOVED lines=12> */
.L_x_469:
[----:B------:R-:W-:Y:S05]  /*102c0*/  BSYNC B0 ;  /* 0x0000000000007941 */ /* 0x000fea0003800000 */
.L_x_468:
        /* <DEDUP_REMOVED lines=12> */
.L_x_471:
[----:B------:R-:W-:Y:S05]  /*10390*/  BSYNC B0 ;  /* 0x0000000000007941 */ /* 0x000fea0003800000 */
.L_x_470:
        /* <DEDUP_REMOVED lines=12> */
.L_x_473:
[----:B------:R-:W-:Y:S05]  /*10460*/  BSYNC B0 ;  /* 0x0000000000007941 */ /* 0x000fea0003800000 */
.L_x_472:
        /* <DEDUP_REMOVED lines=12> */
.L_x_475:
[----:B------:R-:W-:Y:S05]  /*10530*/  BSYNC B0 ;  /* 0x0000000000007941 */ /* 0x000fea0003800000 */
.L_x_474:
        /* <DEDUP_REMOVED lines=12> */
.L_x_477:
[----:B------:R-:W-:Y:S05]  /*10600*/  BSYNC B0 ;  /* 0x0000000000007941 */ /* 0x000fea0003800000 */
.L_x_476:
        /* <DEDUP_REMOVED lines=12> */
.L_x_479:
[----:B------:R-:W-:Y:S05]  /*106d0*/  BSYNC B0 ;  /* 0x0000000000007941 */ /* 0x000fea0003800000 */
.L_x_478:
        /* <DEDUP_REMOVED lines=12> */
.L_x_481:
[----:B------:R-:W-:Y:S05]  /*107a0*/  BSYNC B0 ;  /* 0x0000000000007941 */ /* 0x000fea0003800000 */
.L_x_480:
        /* <DEDUP_REMOVED lines=12> */
.L_x_483:
[----:B------:R-:W-:Y:S05]  /*10870*/  BSYNC B0 ;  /* 0x0000000000007941 */ /* 0x000fea0003800000 */
.L_x_482:
        /* <DEDUP_REMOVED lines=12> */
.L_x_485:
[----:B------:R-:W-:Y:S05]  /*10940*/  BSYNC B0 ;  /* 0x0000000000007941 */ /* 0x000fea0003800000 */
.L_x_484:
        /* <DEDUP_REMOVED lines=12> */
.L_x_487:
[----:B------:R-:W-:Y:S05]  /*10a10*/  BSYNC B0 ;  /* 0x0000000000007941 */ /* 0x000fea0003800000 */
.L_x_486:
        /* <DEDUP_REMOVED lines=12> */
.L_x_489:
[----:B------:R-:W-:Y:S05]  /*10ae0*/  BSYNC B0 ;  /* 0x0000000000007941 */ /* 0x000fea0003800000 */
.L_x_488:
        /* <DEDUP_REMOVED lines=12> */
.L_x_491:
[----:B------:R-:W-:Y:S05]  /*10bb0*/  BSYNC B0 ;  /* 0x0000000000007941 */ /* 0x000fea0003800000 */
.L_x_490:
        /* <DEDUP_REMOVED lines=12> */
.L_x_493:
[----:B------:R-:W-:Y:S05]  /*10c80*/  BSYNC B0 ;  /* 0x0000000000007941 */ /* 0x000fea0003800000 */
.L_x_492:
        /* <DEDUP_REMOVED lines=12> */
.L_x_495:
[----:B------:R-:W-:Y:S05]  /*10d50*/  BSYNC B0 ;  /* 0x0000000000007941 */ /* 0x000fea0003800000 */
.L_x_494:
        /* <DEDUP_REMOVED lines=12> */
.L_x_497:
[----:B------:R-:W-:Y:S05]  /*10e20*/  BSYNC B0 ;  /* 0x0000000000007941 */ /* 0x000fea0003800000 */
.L_x_496:
        /* <DEDUP_REMOVED lines=12> */
.L_x_499:
[----:B------:R-:W-:Y:S05]  /*10ef0*/  BSYNC B0 ;  /* 0x0000000000007941 */ /* 0x000fea0003800000 */
.L_x_498:
        /* <DEDUP_REMOVED lines=12> */
.L_x_501:
[----:B------:R-:W-:Y:S05]  /*10fc0*/  BSYNC B0 ;  /* 0x0000000000007941 */ /* 0x000fea0003800000 */
.L_x_500:
        /* <DEDUP_REMOVED lines=12> */
.L_x_503:
[----:B------:R-:W-:Y:S05]  /*11090*/  BSYNC B0 ;  /* 0x0000000000007941 */ /* 0x000fea0003800000 */
.L_x_502:
        /* <DEDUP_REMOVED lines=12> */
.L_x_505:
[----:B------:R-:W-:Y:S05]  /*11160*/  BSYNC B0 ;  /* 0x0000000000007941 */ /* 0x000fea0003800000 */
.L_x_504:
        /* <DEDUP_REMOVED lines=12> */
.L_x_507:
[----:B------:R-:W-:Y:S05]  /*11230*/  BSYNC B0 ;  /* 0x0000000000007941 */ /* 0x000fea0003800000 */
.L_x_506:
        /* <DEDUP_REMOVED lines=12> */
.L_x_509:
[----:B------:R-:W-:Y:S05]  /*11300*/  BSYNC B0 ;  /* 0x0000000000007941 */ /* 0x000fea0003800000 */
.L_x_508:
        /* <DEDUP_REMOVED lines=12> */
.L_x_511:
[----:B------:R-:W-:Y:S05]  /*113d0*/  BSYNC B0 ;  /* 0x0000000000007941 */ /* 0x000fea0003800000 */
.L_x_510:
        /* <DEDUP_REMOVED lines=12> */
.L_x_513:
[----:B------:R-:W-:Y:S05]  /*114a0*/  BSYNC B0 ;  /* 0x0000000000007941 */ /* 0x000fea0003800000 */
.L_x_512:
        /* <DEDUP_REMOVED lines=12> */
.L_x_515:
[----:B------:R-:W-:Y:S05]  /*11570*/  BSYNC B0 ;  /* 0x0000000000007941 */ /* 0x000fea0003800000 */
.L_x_514:
        /* <DEDUP_REMOVED lines=12> */
.L_x_517:
[----:B------:R-:W-:Y:S05]  /*11640*/  BSYNC B0 ;  /* 0x0000000000007941 */ /* 0x000fea0003800000 */
.L_x_516:
        /* <DEDUP_REMOVED lines=12> */
.L_x_519:
[----:B------:R-:W-:Y:S05]  /*11710*/  BSYNC B0 ;  /* 0x0000000000007941 */ /* 0x000fea0003800000 */
.L_x_518:
        /* <DEDUP_REMOVED lines=12> */
.L_x_521:
[----:B------:R-:W-:Y:S05]  /*117e0*/  BSYNC B0 ;  /* 0x0000000000007941 */ /* 0x000fea0003800000 */
.L_x_520:
        /* <DEDUP_REMOVED lines=12> */
.L_x_523:
[----:B------:R-:W-:Y:S05]  /*118b0*/  BSYNC B0 ;  /* 0x0000000000007941 */ /* 0x000fea0003800000 */
.L_x_522:
[----:B01--45:R-:W-:Y:S01]  /*118c0*/  HADD2.F32 R4, -RZ, R15.H0_H0 ;  /* 0x2000000fff047230 */ /* 0x033fe20000004100 */
[----:B------:R-:W-:Y:S01]  /*118d0*/  ISETP.GT.AND P2, PT, R0, 0x78, P1 ;  /* 0x000000780000780c */ /* 0x000fe20000f44270 */
[----:B------:R-:W-:Y:S01]  /*118e0*/  @P0 IMAD.MOV.U32 R6, RZ, RZ, R2 ;  /* 0x000000ffff060224 */ /* 0x000fe200078e0002 */
[----:B------:R-:W-:Y:S02]  /*118f0*/  BSSY B0, `(.L_x_524) ;  /* 0x0000007000007945 */ /* 0x000fe40003800000 */
[----:B------:R-:W-:-:S04]  /*11900*/  FMUL R4, R4, UR22 ;  /* 0x0000001604047c20 */ /* 0x000fc80008400000 */
[----:B------:R-:W-:-:S05]  /*11910*/  FFMA R4, R85, UR11, R4 ;  /* 0x0000000b55047c23 */ /* 0x000fca0008000004 */
[----:B------:R-:W-:-:S05]  /*11920*/  F2FP.F16.F32.PACK_AB R4, RZ, R4 ;  /* 0x00000004ff04723e */ /* 0x000fca00000000ff */
[----:B------:R0:W-:Y:S01]  /*11930*/  @P0 STG.E.U16 desc[UR20][R6.64+0xf2], R4 ;  /* 0x0000f20406000986 */ /* 0x0001e2000c101514 */
[----:B------:R-:W-:Y:S05]  /*11940*/  @!P2 BRA `(.L_x_525) ;  /* 0x000000000004a947 */ /* 0x000fea0003800000 */
[----:B------:R1:W5:Y:S02]  /*11950*/  LDG.E.LTC128B.U16 R15, desc[UR20][R8.64+0xf0] ;  /* 0x0000f014080f7981 */ /* 0x000364000c1e1520 */
.L_x_525:
[----:B------:R-:W-:Y:S05]  /*11960*/  BSYNC B0 ;  /* 0x0000000000007941 */ /* 0x000fea0003800000 */
.L_x_524:
[----:B0----5:R-:W-:Y:S01]  /*11970*/  HADD2.F32 R4, -RZ, R15.H0_H0 ;  /* 0x2000000fff047230 */ /* 0x021fe20000004100 */
[----:B------:R-:W-:Y:S01]  /*11980*/  ISETP.GT.AND P1, PT, R0, 0x79, P1 ;  /* 0x000000790000780c */ /* 0x000fe20000f24270 */
[----:B------:R-:W-:Y:S03]  /*11990*/  BSSY B0, `(.L_x_526) ;  /* 0x000000a000007945 */ /* 0x000fe60003800000 */
[----:B------:R-:W-:Y:S01]  /*119a0*/  FMUL R5, R4, UR22 ;  /* 0x0000001604057c20 */ /* 0x000fe20008400000 */
[----:B------:R-:W-:-:S03]  /*119b0*/  VIADD R4, R2, UR8 ;  /* 0x0000000802047c36 */ /* 0x000fc60008000000 */
[----:B------:R-:W-:-:S05]  /*119c0*/  FFMA R5, R86, UR11, R5 ;  /* 0x0000000b56057c23 */ /* 0x000fca0008000005 */
[----:B------:R-:W-:-:S04]  /*119d0*/  F2FP.F16.F32.PACK_AB R5, RZ, R5 ;  /* 0x00000005ff05723e */ /* 0x000fc800000000ff */
[----:B------:R-:W-:Y:S02]  /*119e0*/  PRMT R0, R5, 0x7610, R0 ;  /* 0x0000761005007816 */ /* 0x000fe40000000000 */
[----:B------:R-:W-:-:S05]  /*119f0*/  @P2 MOV R5, R11 ;  /* 0x0000000b00052202 */ /* 0x000fca0000000f00 */
[----:B------:R0:W-:Y:S01]  /*11a00*/  @P2 STG.E.U16 desc[UR20][R4.64+0xf0], R0 ;  /* 0x0000f00004002986 */ /* 0x0001e2000c101514 */
[----:B------:R-:W-:Y:S05]  /*11a10*/  @!P1 BRA `(.L_x_527) ;  /* 0x0000000000049947 */ /* 0x000fea0003800000 */
[----:B------:R4:W5:Y:S02]  /*11a20*/  LDG.E.LTC128B.U16 R15, desc[UR20][R8.64+0xf2] ;  /* 0x0000f214080f7981 */ /* 0x000964000c1e1520 */
.L_x_527:
[----:B------:R-:W-:Y:S05]  /*11a30*/  BSYNC B0 ;  /* 0x0000000000007941 */ /* 0x000fea0003800000 */
.L_x_526:
[----:B-----5:R-:W-:Y:S02]  /*11a40*/  HADD2.F32 R15, -RZ, R15.H0_H0 ;  /* 0x2000000fff0f7230 */ /* 0x020fe40000004100 */
[----:B------:R-:W-:-:S03]  /*11a50*/  VIADD R2, R2, UR8 ;  /* 0x0000000802027c36 */ /* 0x000fc60008000000 */
[----:B0-----:R-:W-:-:S04]  /*11a60*/  FMUL R0, R15, UR22 ;  /* 0x000000160f007c20 */ /* 0x001fc80008400000 */
[----:B------:R-:W-:Y:S01]  /*11a70*/  FFMA R0, R87, UR11, R0 ;  /* 0x0000000b57007c23 */ /* 0x000fe20008000000 */
[----:B------:R-:W-:Y:S06]  /*11a80*/  @!P1 EXIT ;  /* 0x000000000000994d */ /* 0x000fec0003800000 */
[----:B------:R-:W-:Y:S01]  /*11a90*/  F2FP.F16.F32.PACK_AB R0, RZ, R0 ;  /* 0x00000000ff00723e */ /* 0x000fe200000000ff */
[----:B------:R-:W-:-:S05]  /*11aa0*/  IMAD.MOV.U32 R3, RZ, RZ, R11 ;  /* 0x000000ffff037224 */ /* 0x000fca00078e000b */
[----:B------:R-:W-:Y:S01]  /*11ab0*/  STG.E.U16 desc[UR20][R2.64+0xf2], R0 ;  /* 0x0000f20002007986 */ /* 0x000fe2000c101514 */
[----:B------:R-:W-:Y:S05]  /*11ac0*/  EXIT ;  /* 0x000000000000794d */ /* 0x000fea0003800000 */
.L_x_25:
[----:B------:R-:W2:Y:S01]  /*11ad0*/  LDL.LU R7, [R1+0x8] ;  /* 0x0000080001077983 */ /* 0x000ea20000300800 */
[----:B------:R-:W-:-:S03]  /*11ae0*/  ULDC.64 UR6, c[0x0][0x650] ;  /* 0x0001940000067ab9 */ /* 0x000fc60000000a00 */
[----:B------:R-:W3:Y:S04]  /*11af0*/  LDL.LU R6, [R1+0xc] ;  /* 0x00000c0001067983 */ /* 0x000ee80000300800 */
[----:B------:R-:W4:Y:S04]  /*11b00*/  LDL.LU R8, [R1+0x18] ;  /* 0x0000180001087983 */ /* 0x000f280000300800 */
[----:B------:R-:W5:Y:S04]  /*11b10*/  LDL.LU R252, [R1+0x4c] ;  /* 0x00004c0001fc7983 */ /* 0x000f680000300800 */
        /* <DEDUP_REMOVED lines=35> */
[----:B------:R-:W5:Y:S01]  /*11d50*/  LDL.LU R232, [R1+0xdc] ;  /* 0x0000dc0001e87983 */ /* 0x000f620000300800 */
[----:B------:R-:W-:-:S03]  /*11d60*/  LEA R2, P2, R4, UR6, 0x1 ;  /* 0x0000000604027c11 */ /* 0x000fc6000f8408ff */
[----:B------:R-:W5:Y:S04]  /*11d70*/  LDL.LU R231, [R1+0xe0] ;  /* 0x0000e00001e77983 */ /* 0x000f680000300800 */
[----:B------:R-:W5:Y:S04]  /*11d80*/  LDL.LU R233, [R1+0xe4] ;  /* 0x0000e40001e97983 */ /* 0x000f680000300800 */
[----:B------:R-:W5:Y:S04]  /*11d90*/  LDL.LU R234, [R1+0xe8] ;  /* 0x0000e80001ea7983 */ /* 0x000f680000300800 */
[----:B------:R-:W5:Y:S01]  /*11da0*/  LDL.LU R235, [R1+0xec] ;  /* 0x0000ec0001eb7983 */ /* 0x000f620000300800 */
[----:B------:R-:W-:-:S03]  /*11db0*/  LEA.HI.X R3, R4, UR7, R3, 0x1, P2 ;  /* 0x0000000704037c11 */ /* 0x000fc600090f0c03 */
[----:B------:R-:W5:Y:S04]  /*11dc0*/  LDL.LU R236, [R1+0xf0] ;  /* 0x0000f00001ec7983 */ /* 0x000f680000300800 */
[----:B------:R-:W5:Y:S04]  /*11dd0*/  LDL.LU R237, [R1+0xf4] ;  /* 0x0000f40001ed7983 */ /* 0x000f680000300800 */
[----:B------:R-:W5:Y:S04]  /*11de0*/  LDL.LU R238, [R1+0xf8] ;  /* 0x0000f80001ee7983 */ /* 0x000f680000300800 */
[----:B------:R-:W5:Y:S04]  /*11df0*/  LDL.LU R239, [R1+0xfc] ;  /* 0x0000fc0001ef7983 */ /* 0x000f680000300800 */
[----:B------:R-:W4:Y:S04]  /*11e00*/  LDL.LU R4, [R1+0x4] ;  /* 0x0000040001047983 */ /* 0x000f280000300800 */
[----:B------:R-:W5:Y:S01]  /*11e10*/  LDL.LU R5, [R1] ;  /* 0x0000000001057983 */ /* 0x000f620000300800 */
[----:B------:R-:W-:Y:S01]  /*11e20*/  ISETP.GT.AND P2, PT, R0, 0x1, P0 ;  /* 0x000000010000780c */ /* 0x000fe20000744270 */
[----:B------:R-:W-:-:S02]  /*11e30*/  USHF.L.U32 UR9, UR4, 0x1, URZ ;  /* 0x0000000104097899 */ /* 0x000fc4000800063f */
[----:B------:R-:W-:Y:S01]  /*11e40*/  USHF.L.U64.HI UR8, UR4, 0x1, UR5 ;  /* 0x0000000104087899 */ /* 0x000fe20008010205 */
[----:B--2---:R-:W-:Y:S01]  /*11e50*/  FMUL R7, R7, UR11 ;  /* 0x0000000b07077c20 */ /* 0x004fe20008400000 */
[----:B---3--:R-:W-:-:S04]  /*11e60*/  FMUL R6, R6, UR11 ;  /* 0x0000000b06067c20 */ /* 0x008fc80008400000 */
[----:B------:R-:W-:Y:S02]  /*11e70*/  F2FP.F16.F32.PACK_AB R7, RZ, R7 ;  /* 0x00000007ff07723e */ /* 0x000fe400000000ff */
[----:B------:R-:W-:Y:S01]  /*11e80*/  F2FP.F16.F32.PACK_AB R6, RZ, R6 ;  /* 0x00000006ff06723e */ /* 0x000fe200000000ff */
[----:B----4-:R-:W-:Y:S01]  /*11e90*/  FMUL R4, R4, UR11 ;  /* 0x0000000b04047c20 */ /* 0x010fe20008400000 */
[----:B-----5:R-:W-:-:S04]  /*11ea0*/  FMUL R5, R5, UR11 ;  /* 0x0000000b05057c20 */ /* 0x020fc80008400000 */
[----:B------:R-:W-:Y:S02]  /*11eb0*/  F2FP.F16.F32.PACK_AB R4, RZ, R4 ;  /* 0x00000004ff04723e */ /* 0x000fe400000000ff */
[----:B------:R-:W-:-:S03]  /*11ec0*/  F2FP.F16.F32.PACK_AB R5, RZ, R5 ;  /* 0x00000005ff05723e */ /* 0x000fc600000000ff */
[----:B------:R1:W-:Y:S04]  /*11ed0*/  @P2 STG.E.U16 desc[UR20][R2.64+0x2], R4 ;  /* 0x0000020402002986 */ /* 0x0003e8000c101514 */
[----:B------:R2:W-:Y:S01]  /*11ee0*/  @P1 STG.E.U16 desc[UR20][R2.64], R5 ;  /* 0x0000000502001986 */ /* 0x0005e2000c101514 */
[----:B------:R-:W-:-:S04]  /*11ef0*/  ISETP.GT.AND P1, PT, R14, 0x8, PT ;  /* 0x000000080e00780c */ /* 0x000fc80003f24270 */
[----:B------:R-:W-:Y:S02]  /*11f00*/  ISETP.GT.AND P2, PT, R0, RZ, P1 ;  /* 0x000000ff0000720c */ /* 0x000fe40000f44270 */
[----:B-1----:R-:W-:-:S04]  /*11f10*/  IADD3 R4, P3, R2, UR9, RZ ;  /* 0x0000000902047c10 */ /* 0x002fc8000ff7e0ff */
[----:B--2---:R-:W-:-:S07]  /*11f20*/  IADD3.X R5, R3, UR8, RZ, P3, !PT ;  /* 0x0000000803057c10 */ /* 0x004fce0009ffe4ff */
[----:B------:R1:W-:Y:S01]  /*11f30*/  @P2 STG.E.U16 desc[UR20][R4.64], R7 ;  /* 0x0000000704002986 */ /* 0x0003e2000c101514 */
[----:B------:R-:W-:-:S03]  /*11f40*/  ISETP.GT.AND P2, PT, R0, 0x1, P1 ;  /* 0x000000010000780c */ /* 0x000fc60000f44270 */
[----:B-1----:R-:W2:Y:S10]  /*11f50*/  LDL.LU R7, [R1+0x14] ;  /* 0x0000140001077983 */ /* 0x002eb40000300800 */
[----:B------:R1:W-:Y:S04]  /*11f60*/  @P2 STG.E.U16 desc[UR20][R4.64+0x2], R6 ;  /* 0x0000020604002986 */ /* 0x0003e8000c101514 */
[----:B-1----:R-:W3:Y:S01]  /*11f70*/  LDL.LU R6, [R1+0x10] ;  /* 0x0000100001067983 */ /* 0x002ee20000300800 */
[----:B------:R-:W-:Y:S01]  /*11f80*/  ISETP.GT.AND P2, PT, R0, 0x8, P0 ;  /* 0x000000080000780c */ /* 0x000fe20000744270 */
[----:B------:R-:W-:Y:S01]  /*11f90*/  FMUL R8, R8, UR11 ;  /* 0x0000000b08087c20 */ /* 0x000fe20008400000 */
[----:B------:R-:W-:-:S02]  /*11fa0*/  ISETP.GT.AND P3, PT, R0, 0x9, P0 ;  /* 0x000000090000780c */ /* 0x000fc40000764270 */
[----:B------:R-:W-:Y:S01]  /*11fb0*/  ISETP.GT.AND P4, PT, R0, 0x8, P1 ;  /* 0x000000080000780c */ /* 0x000fe20000f84270 */
[----:B--2---:R-:W-:-:S05]  /*11fc0*/  FMUL R7, R7, UR11 ;  /* 0x0000000b07077c20 */ /* 0x004fca0008400000 */
[----:B------:R-:W-:Y:S01]  /*11fd0*/  F2FP.F16.F32.PACK_AB R7, RZ, R7 ;  /* 0x00000007ff07723e */ /* 0x000fe200000000ff */
[----:B---3--:R-:W-:-:S05]  /*11fe0*/  FMUL R6, R6, UR11 ;  /* 0x0000000b06067c20 */ /* 0x008fca0008400000 */
[----:B------:R-:W-:-:S04]  /*11ff0*/  F2FP.F16.F32.PACK_AB R6, RZ, R6 ;  /* 0x00000006ff06723e */ /* 0x000fc800000000ff */
[----:B------:R-:W-:Y:S02]  /*12000*/  PRMT R9, R6, 0x7610, R9 ;  /* 0x0000761006097816 */ /* 0x000fe40000000009 */
[----:B------:R-:W-:Y:S01]  /*12010*/  F2FP.F16.F32.PACK_AB R6, RZ, R8 ;  /* 0x00000008ff06723e */ /* 0x000fe200000000ff */
[----:B------:R1:W-:Y:S04]  /*12020*/  @P3 STG.E.U16 desc[UR20][R2.64+0x12], R7 ;  /* 0x0000120702003986 */ /* 0x0003e8000c101514 */
[----:B------:R-:W2:Y:S04]  /*12030*/  LDL.LU R8, [R1+0x28] ;  /* 0x0000280001087983 */ /* 0x000ea80000300800 */
[----:B------:R-:W-:Y:S04]  /*12040*/  @P2 STG.E.U16 desc[UR20][R2.64+0x10], R9 ;  /* 0x0000100902002986 */ /* 0x000fe8000c101514 */
[----:B-1----:R-:W3:Y:S04]  /*12050*/  LDL.LU R7, [R1+0x24] ;  /* 0x0000240001077983 */ /* 0x002ee80000300800 */
[----:B------:R1:W-:Y:S04]  /*12060*/  @P4 STG.E.U16 desc[UR20][R4.64+0x10], R6 ;  /* 0x0000100604004986 */ /* 0x0003e8000c101514 */
[----:B-1----:R-:W4:Y:S01]  /*12070*/  LDL.LU R6, [R1+0x1c] ;  /* 0x00001c0001067983 */ /* 0x002f220000300800 */
[----:B------:R-:W-:Y:S01]  /*12080*/  ISETP.GT.AND P2, PT, R0, 0x9, P1 ;  /* 0x000000090000780c */ /* 0x000fe20000f44270 */
[----:B----4-:R-:W-:-:S05]  /*12090*/  FMUL R6, R6, UR11 ;  /* 0x0000000b06067c20 */ /* 0x010fca0008400000 */
[----:B------:R-:W-:-:S07]  /*120a0*/  F2FP.F16.F32.PACK_AB R6, RZ, R6 ;  /* 0x00000006ff06723e */ /* 0x000fce00000000ff */
[----:B------:R1:W-:Y:S04]  /*120b0*/  @P2 STG.E.U16 desc[UR20][R4.64+0x12], R6 ;  /* 0x0000120604002986 */ /* 0x0003e8000c101514 */
[----:B-1----:R-:W4:Y:S01]  /*120c0*/  LDL.LU R6, [R1+0x20] ;  /* 0x0000200001067983 */ /* 0x002f220000300800 */
[----:B--2---:R-:W-:Y:S01]  /*120d0*/  FMUL R8, R8, UR11 ;  /* 0x0000000b08087c20 */ /* 0x004fe20008400000 */
[C---:B------:R-:W-:Y:S01]  /*120e0*/  ISETP.GT.AND P2, PT, R0.reuse, 0x10, P0 ;  /* 0x000000100000780c */ /* 0x040fe20000744270 */
[----:B---3--:R-:W-:Y:S01]  /*120f0*/  FMUL R7, R7, UR11 ;  /* 0x0000000b07077c20 */ /* 0x008fe20008400000 */
[C---:B------:R-:W-:Y:S02]  /*12100*/  ISETP.GT.AND P3, PT, R0.reuse, 0x11, P0 ;  /* 0x000000110000780c */ /* 0x040fe40000764270 */
[----:B------:R-:W-:-:S02]  /*12110*/  ISETP.GT.AND P4, PT, R0, 0x10, P1 ;  /* 0x000000100000780c */ /* 0x000fc40000f84270 */
[----:B------:R-:W-:Y:S01]  /*12120*/  F2FP.F16.F32.PACK_AB R7, RZ, R7 ;  /* 0x00000007ff07723e */ /* 0x000fe200000000ff */
[----:B----4-:R-:W-:-:S05]  /*12130*/  FMUL R6, R6, UR11 ;  /* 0x0000000b06067c20 */ /* 0x010fca0008400000 */
[----:B------:R-:W-:-:S04]  /*12140*/  F2FP.F16.F32.PACK_AB R6, RZ, R6 ;  /* 0x00000006ff06723e */ /* 0x000fc800000000ff */
[----:B------:R-:W-:Y:S02]  /*12150*/  PRMT R9, R6, 0x7610, R9 ;  /* 0x0000761006097816 */ /* 0x000fe40000000009 */
[----:B------:R-:W-:Y:S02]  /*12160*/  F2FP.F16.F32.PACK_AB R6, RZ, R8 ;  /* 0x00000008ff06723e */ /* 0x000fe400000000ff */
[----:B------:R-:W2:Y:S04]  /*12170*/  LDL.LU R8, [R1+0x2c] ;  /* 0x00002c0001087983 */ /* 0x000ea80000300800 */
[----:B------:R1:W-:Y:S01]  /*12180*/  @P2 STG.E.U16 desc[UR20][R2.64+0x20], R9 ;  /* 0x0000200902002986 */ /* 0x0003e2000c101514 */
[----:B------:R-:W-:-:S03]  /*12190*/  ISETP.GT.AND P2, PT, R0, 0x11, P1 ;  /* 0x000000110000780c */ /* 0x000fc60000f44270 */
[----:B------:R-:W-:Y:S04]  /*121a0*/  @P3 STG.E.U16 desc[UR20][R2.64+0x22], R7 ;  /* 0x0000220702003986 */ /* 0x000fe8000c101514 */
[----:B------:R3:W-:Y:S04]  /*121b0*/  @P4 STG.E.U16 desc[UR20][R4.64+0x20], R6 ;  /* 0x0000200604004986 */ /* 0x0007e8000c101514 */
[----:B-1----:R-:W4:Y:S01]  /*121c0*/  LDL.LU R9, [R1+0x34] ;  /* 0x0000340001097983 */ /* 0x002f220000300800 */
[----:B--2---:R-:W-:-:S05]  /*121d0*/  FMUL R8, R8, UR11 ;  /* 0x0000000b08087c20 */ /* 0x004fca0008400000 */
[----:B------:R-:W-:-:S04]  /*121e0*/  F2FP.F16.F32.PACK_AB R8, RZ, R8 ;  /* 0x00000008ff08723e */ /* 0x000fc800000000ff */
[----:B---3--:R-:W-:Y:S02]  /*121f0*/  PRMT R6, R8, 0x7610, R6 ;  /* 0x0000761008067816 */ /* 0x008fe40000000006 */
[----:B------:R-:W2:Y:S04]  /*12200*/  LDL.LU R8, [R1+0x30] ;  /* 0x0000300001087983 */ /* 0x000ea80000300800 */
[----:B------:R1:W-:Y:S04]  /*12210*/  @P2 STG.E.U16 desc[UR20][R4.64+0x22], R6 ;  /* 0x0000220604002986 */ /* 0x0003e8000c101514 */
[----:B-1----:R-:W3:Y:S01]  /*12220*/  LDL.LU R6, [R1+0x3c] ;  /* 0x00003c0001067983 */ /* 0x002ee20000300800 */
[----:B------:R-:W-:Y:S01]  /*12230*/  ISETP.GT.AND P2, PT, R0, 0x18, P0 ;  /* 0x000000180000780c */ /* 0x000fe20000744270 */
[----:B----4-:R-:W-:Y:S01]  /*12240*/  FMUL R9, R9, UR11 ;  /* 0x0000000b09097c20 */ /* 0x010fe20008400000 */
[----:B--2---:R-:W-:-:S05]  /*12250*/  FMUL R8, R8, UR11 ;  /* 0x0000000b08087c20 */ /* 0x004fca0008400000 */
[----:B------:R-:W-:Y:S02]  /*12260*/  F2FP.F16.F32.PACK_AB R7, RZ, R8 ;  /* 0x00000008ff07723e */ /* 0x000fe400000000ff */
[----:B------:R-:W-:Y:S02]  /*12270*/  F2FP.F16.F32.PACK_AB R8, RZ, R9 ;  /* 0x00000009ff08723e */ /* 0x000fe400000000ff */
[----:B------:R-:W2:Y:S01]  /*12280*/  LDL.LU R9, [R1+0x38] ;  /* 0x0000380001097983 */ /* 0x000ea20000300800 */
[C---:B------:R-:W-:Y:S02]  /*12290*/  ISETP.GT.AND P3, PT, R0.reuse, 0x19, P0 ;  /* 0x000000190000780c */ /* 0x040fe40000764270 */
[----:B------:R-:W-:Y:S01]  /*122a0*/  ISETP.GT.AND P4, PT, R0, 0x18, P1 ;  /* 0x000000180000780c */ /* 0x000fe20000f84270 */
[----:B------:R1:W-:Y:S01]  /*122b0*/  @P2 STG.E.U16 desc[UR20][R2.64+0x30], R7 ;  /* 0x0000300702002986 */ /* 0x0003e2000c101514 */
[----:B---3--:R-:W-:-:S05]  /*122c0*/  FMUL R6, R6, UR11 ;  /* 0x0000000b06067c20 */ /* 0x008fca0008400000 */
[----:B------:R-:W-:Y:S01]  /*122d0*/  F2FP.F16.F32.PACK_AB R6, RZ, R6 ;  /* 0x00000006ff06723e */ /* 0x000fe200000000ff */
[----:B-1----:R-:W3:Y:S03]  /*122e0*/  LDL.LU R7, [R1+0x44] ;  /* 0x0000440001077983 */ /* 0x002ee60000300800 */
[----:B------:R-:W-:Y:S02]  /*122f0*/  PRMT R10, R6, 0x7610, R10 ;  /* 0x00007610060a7816 */ /* 0x000fe4000000000a */
[----:B------:R-:W4:Y:S04]  /*12300*/  LDL.LU R6, [R1+0x40] ;  /* 0x0000400001067983 */ /* 0x000f280000300800 */
[----:B------:R1:W-:Y:S01]  /*12310*/  @P3 STG.E.U16 desc[UR20][R2.64+0x32], R8 ;  /* 0x0000320802003986 */ /* 0x0003e2000c101514 */
[----:B------:R-:W-:-:S02]  /*12320*/  ISETP.GT.AND P2, PT, R0, 0x19, P1 ;  /* 0x000000190000780c */ /* 0x000fc40000f44270 */
[----:B------:R-:W-:Y:S01]  /*12330*/  ISETP.GT.AND P5, PT, R0, 0x30, P1 ;  /* 0x000000300000780c */ /* 0x000fe20000fa4270 */
[----:B------:R-:W-:Y:S01]  /*12340*/  FMUL R12, R12, UR11 ;  /* 0x0000000b0c0c7c20 */ /* 0x000fe20008400000 */
        /* <DEDUP_REMOVED lines=31> */
[----:B------:R-:W-:-:S02]  /*12540*/  USHF.L.U32 UR6, UR14, 0x6, URZ ;  /* 0x000000060e067899 */ /* 0x000fc4000800063f */
[----:B------:R-:W-:Y:S01]  /*12550*/  USHF.L.U64.HI UR7, UR14, 0x6, UR15 ;  /* 0x000000060e077899 */ /* 0x000fe2000801020f */
[----:B------:R-:W-:Y:S01]  /*12560*/  FMUL R152, R152, UR11 ;  /* 0x0000000b98987c20 */ /* 0x000fe20008400000 */
[----:B------:R-:W-:Y:S01]  /*12570*/  FMUL R153, R153, UR11 ;  /* 0x0000000b99997c20 */ /* 0x000fe20008400000 */
[----:B------:R-:W-:Y:S01]  /*12580*/  FMUL R154, R154, UR11 ;  /* 0x0000000b9a9a7c20 */ /* 0x000fe20008400000 */
[----:B------:R-:W-:Y:S01]  /*12590*/  FMUL R155, R155, UR11 ;  /* 0x0000000b9b9b7c20 */ /* 0x000fe20008400000 */
[----:B--2---:R-:W-:-:S05]  /*125a0*/  FMUL R9, R9, UR11 ;  /* 0x0000000b09097c20 */ /* 0x004fca0008400000 */
[----:B------:R-:W-:Y:S01]  /*125b0*/  F2FP.F16.F32.PACK_AB R9, RZ, R9 ;  /* 0x00000009ff09723e */ /* 0x000fe200000000ff */
[----:B----4-:R-:W-:-:S05]  /*125c0*/  FMUL R6, R6, UR11 ;  /* 0x0000000b06067c20 */ /* 0x010fca0008400000 */
[----:B-1----:R-:W-:Y:S02]  /*125d0*/  F2FP.F16.F32.PACK_AB R8, RZ, R6 ;  /* 0x00000006ff08723e */ /* 0x002fe400000000ff */
[----:B------:R-:W2:Y:S04]  /*125e0*/  LDL.LU R6, [R1+0x48] ;  /* 0x0000480001067983 */ /* 0x000ea80000300800 */
[----:B------:R1:W-:Y:S04]  /*125f0*/  @P4 STG.E.U16 desc[UR20][R4.64+0x30], R9 ;  /* 0x0000300904004986 */ /* 0x0003e8000c101514 */
[----:B------:R-:W-:Y:S01]  /*12600*/  @P2 STG.E.U16 desc[UR20][R4.64+0x32], R10 ;  /* 0x0000320a04002986 */ /* 0x000fe2000c101514 */
[C---:B------:R-:W-:Y:S01]  /*12610*/  ISETP.GT.AND P2, PT, R0.reuse, 0x20, P0 ;  /* 0x000000200000780c */ /* 0x040fe20000744270 */
[----:B---3--:R-:W-:Y:S01]  /*12620*/  FMUL R7, R7, UR11 ;  /* 0x0000000b07077c20 */ /* 0x008fe20008400000 */
[----:B------:R-:W-:-:S02]  /*12630*/  ISETP.GT.AND P3, PT, R0, 0x21, P0 ;  /* 0x000000210000780c */ /* 0x000fc40000764270 */
[----:B------:R-:W-:Y:S02]  /*12640*/  ISETP.GT.AND P4, PT, R0, 0x20, P1 ;  /* 0x000000200000780c */ /* 0x000fe40000f84270 */
[----:B------:R-:W-:-:S07]  /*12650*/  F2FP.F16.F32.PACK_AB R7, RZ, R7 ;  /* 0x00000007ff07723e */ /* 0x000fce00000000ff */
[----:B------:R3:W-:Y:S01]  /*12660*/  @P2 STG.E.U16 desc[UR20][R2.64+0x40], R8 ;  /* 0x0000400802002986 */ /* 0x0007e2000c101514 */
[----:B------:R-:W-:Y:S02]  /*12670*/  ISETP.GT.AND P2, PT, R0, 0x21, P1 ;  /* 0x000000210000780c */ /* 0x000fe40000f44270 */
[----:B-1----:R-:W-:Y:S01]  /*12680*/  PRMT R9, R7, 0x7610, R9 ;  /* 0x0000761007097816 */ /* 0x002fe20000000009 */
[----:B------:R-:W-:-:S04]  /*12690*/  FMUL R7, R250, UR11 ;  /* 0x0000000bfa077c20 */ /* 0x000fc80008400000 */
[----:B------:R1:W-:Y:S01]  /*126a0*/  @P3 STG.E.U16 desc[UR20][R2.64+0x42], R9 ;  /* 0x0000420902003986 */ /* 0x0003e2000c101514 */
[----:B------:R-:W-:Y:S01]  /*126b0*/  ISETP.GT.AND P3, PT, R0, 0x29, P0 ;  /* 0x000000290000780c */ /* 0x000fe20000764270 */
[----:B---3--:R-:W-:Y:S01]  /*126c0*/  FMUL R8, R249, UR11 ;  /* 0x0000000bf9087c20 */ /* 0x008fe20008400000 */
[----:B------:R-:W-:-:S04]  /*126d0*/  F2FP.F16.F32.PACK_AB R7, RZ, R7 ;  /* 0x00000007ff07723e */ /* 0x000fc800000000ff */
[----:B------:R-:W-:Y:S02]  /*126e0*/  F2FP.F16.F32.PACK_AB R8, RZ, R8 ;  /* 0x00000008ff08723e */ /* 0x000fe400000000ff */
[----:B------:R-:W-:Y:S02]  /*126f0*/  PRMT R15, R7, 0x7610, R15 ;  /* 0x00007610070f7816 */ /* 0x000fe4000000000f */
[----:B------:R-:W-:Y:S01]  /*12700*/  PRMT R17, R8, 0x7610, R17 ;  /* 0x0000761008117816 */ /* 0x000fe20000000011 */
[----:B------:R-:W-:Y:S01]  /*12710*/  FMUL R7, R247, UR11 ;  /* 0x0000000bf7077c20 */ /* 0x000fe20008400000 */
[----:B------:R-:W-:-:S04]  /*12720*/  FMUL R8, R246, UR11 ;  /* 0x0000000bf6087c20 */ /* 0x000fc80008400000 */
[----:B------:R-:W-:Y:S02]  /*12730*/  F2FP.F16.F32.PACK_AB R7, RZ, R7 ;  /* 0x00000007ff07723e */ /* 0x000fe400000000ff */
[----:B------:R-:W-:Y:S01]  /*12740*/  F2FP.F16.F32.PACK_AB R8, RZ, R8 ;  /* 0x00000008ff08723e */ /* 0x000fe200000000ff */
[----:B-1----:R-:W-:Y:S01]  /*12750*/  FMUL R9, R245, UR11 ;  /* 0x0000000bf5097c20 */ /* 0x002fe20008400000 */
[----:B------:R-:W-:-:S04]  /*12760*/  F2FP.F16.F32.PACK_AB R12, RZ, R12 ;  /* 0x0000000cff0c723e */ /* 0x000fc800000000ff */
[----:B------:R-:W-:Y:S02]  /*12770*/  F2FP.F16.F32.PACK_AB R9, RZ, R9 ;  /* 0x00000009ff09723e */ /* 0x000fe400000000ff */
[----:B------:R-:W-:Y:S02]  /*12780*/  F2FP.F16.F32.PACK_AB R16, RZ, R16 ;  /* 0x00000010ff10723e */ /* 0x000fe400000000ff */
[----:B------:R-:W-:Y:S02]  /*12790*/  F2FP.F16.F32.PACK_AB R18, RZ, R18 ;  /* 0x00000012ff12723e */ /* 0x000fe400000000ff */
[----:B------:R-:W-:Y:S02]  /*127a0*/  F2FP.F16.F32.PACK_AB R20, RZ, R20 ;  /* 0x00000014ff14723e */ /* 0x000fe400000000ff */
[----:B------:R-:W-:Y:S02]  /*127b0*/  F2FP.F16.F32.PACK_AB R19, RZ, R19 ;  /* 0x00000013ff13723e */ /* 0x000fe400000000ff */
[----:B------:R-:W-:-:S02]  /*127c0*/  F2FP.F16.F32.PACK_AB R21, RZ, R21 ;  /* 0x00000015ff15723e */ /* 0x000fc400000000ff */
        /* <DEDUP_REMOVED lines=25> */
[----:B------:R-:W-:Y:S01]  /*12960*/  F2FP.F16.F32.PACK_AB R239, RZ, R239 ;  /* 0x000000efffef723e */ /* 0x000fe200000000ff */
[----:B--2---:R-:W-:-:S05]  /*12970*/  FMUL R6, R6, UR11 ;  /* 0x0000000b06067c20 */ /* 0x004fca0008400000 */
[----:B------:R-:W-:-:S04]  /*12980*/  F2FP.F16.F32.PACK_AB R6, RZ, R6 ;  /* 0x00000006ff06723e */ /* 0x000fc800000000ff */
[----:B------:R-:W-:Y:S01]  /*12990*/  PRMT R10, R6, 0x7610, R10 ;  /* 0x00007610060a7816 */ /* 0x000fe2000000000a */
[----:B------:R-:W-:-:S05]  /*129a0*/  FMUL R6, R252, UR11 ;  /* 0x0000000bfc067c20 */ /* 0x000fca0008400000 */
[----:B------:R-:W-:-:S04]  /*129b0*/  F2FP.F16.F32.PACK_AB R6, RZ, R6 ;  /* 0x00000006ff06723e */ /* 0x000fc800000000ff */
[----:B------:R-:W-:Y:S01]  /*129c0*/  PRMT R11, R6, 0x7610, R11 ;  /* 0x00007610060b7816 */ /* 0x000fe2000000000b */
[----:B------:R1:W-:Y:S01]  /*129d0*/  @P4 STG.E.U16 desc[UR20][R4.64+0x40], R10 ;  /* 0x0000400a04004986 */ /* 0x0003e2000c101514 */
[----:B------:R-:W-:-:S03]  /*129e0*/  FMUL R6, R251, UR11 ;  /* 0x0000000bfb067c20 */ /* 0x000fc60008400000 */
[----:B------:R2:W-:Y:S01]  /*129f0*/  @P2 STG.E.U16 desc[UR20][R4.64+0x42], R11 ;  /* 0x0000420b04002986 */ /* 0x0005e2000c101514 */
[C---:B------:R-:W-:Y:S02]  /*12a00*/  ISETP.GT.AND P2, PT, R0.reuse, 0x28, P0 ;  /* 0x000000280000780c */ /* 0x040fe40000744270 */
[----:B------:R-:W-:Y:S02]  /*12a10*/  ISETP.GT.AND P4, PT, R0, 0x28, P1 ;  /* 0x000000280000780c */ /* 0x000fe40000f84270 */
[----:B------:R-:W-:-:S04]  /*12a20*/  F2FP.F16.F32.PACK_AB R6, RZ, R6 ;  /* 0x00000006ff06723e */ /* 0x000fc800000000ff */
[----:B------:R-:W-:Y:S01]  /*12a30*/  PRMT R13, R6, 0x7610, R13 ;  /* 0x00007610060d7816 */ /* 0x000fe2000000000d */
[----:B------:R-:W-:Y:S01]  /*12a40*/  @P3 STG.E.U16 desc[UR20][R2.64+0x52], R15 ;  /* 0x0000520f02003986 */ /* 0x000fe2000c101514 */
[----:B------:R-:W-:-:S03]  /*12a50*/  ISETP.GT.AND P3, PT, R0, 0x30, P0 ;  /* 0x000000300000780c */ /* 0x000fc60000764270 */
[----:B------:R3:W-:Y:S01]  /*12a60*/  @P2 STG.E.U16 desc[UR20][R2.64+0x50], R13 ;  /* 0x0000500d02002986 */ /* 0x0007e2000c101514 */
[----:B------:R-:W-:Y:S01]  /*12a70*/  ISETP.GT.AND P2, PT, R0, 0x29, P1 ;  /* 0x000000290000780c */ /* 0x000fe20000f44270 */
[----:B------:R-:W-:Y:S02]  /*12a80*/  FMUL R6, R248, UR11 ;  /* 0x0000000bf8067c20 */ /* 0x000fe40008400000 */
[----:B------:R4:W-:Y:S01]  /*12a90*/  @P4 STG.E.U16 desc[UR20][R4.64+0x50], R17 ;  /* 0x0000501104004986 */ /* 0x0009e2000c101514 */
[----:B------:R-:W-:Y:S02]  /*12aa0*/  ISETP.GT.AND P4, PT, R0, 0x31, P0 ;  /* 0x000000310000780c */ /* 0x000fe40000784270 */
[----:B------:R-:W-:Y:S01]  /*12ab0*/  F2FP.F16.F32.PACK_AB R6, RZ, R6 ;  /* 0x00000006ff06723e */ /* 0x000fe200000000ff */
[----:B-1----:R-:W-:Y:S01]  /*12ac0*/  FMUL R10, R244, UR11 ;  /* 0x0000000bf40a7c20 */ /* 0x002fe20008400000 */
[----:B--2---:R-:W-:-:S05]  /*12ad0*/  FMUL R11, R243, UR11 ;  /* 0x0000000bf30b7c20 */ /* 0x004fca0008400000 */
[----:B------:R-:W-:Y:S01]  /*12ae0*/  @P2 STG.E.U16 desc[UR20][R4.64+0x52], R6 ;  /* 0x0000520604002986 */ /* 0x000fe2000c101514 */
[----:B------:R-:W-:-:S03]  /*12af0*/  ISETP.GT.AND P2, PT, R0, 0x31, P1 ;  /* 0x000000310000780c */ /* 0x000fc60000f44270 */
[----:B------:R-:W-:Y:S01]  /*12b00*/  @P3 STG.E.U16 desc[UR20][R2.64+0x60], R7 ;  /* 0x0000600702003986 */ /* 0x000fe2000c101514 */
[----:B------:R-:W-:-:S03]  /*12b10*/  ISETP.GT.AND P3, PT, R0, 0x38, P0 ;  /* 0x000000380000780c */ /* 0x000fc60000764270 */
[----:B------:R-:W-:Y:S01]  /*12b20*/  @P4 STG.E.U16 desc[UR20][R2.64+0x62], R8 ;  /* 0x0000620802004986 */ /* 0x000fe2000c101514 */
[C---:B------:R-:W-:Y:S02]  /*12b30*/  ISETP.GT.AND P4, PT, R0.reuse, 0x39, P0 ;  /* 0x000000390000780c */ /* 0x040fe40000784270 */
[----:B------:R-:W-:Y:S02]  /*12b40*/  F2FP.F16.F32.PACK_AB R10, RZ, R10 ;  /* 0x0000000aff0a723e */ /* 0x000fe400000000ff */
[----:B------:R-:W-:Y:S01]  /*12b50*/  F2FP.F16.F32.PACK_AB R11, RZ, R11 ;  /* 0x0000000bff0b723e */ /* 0x000fe200000000ff */
[----:B------:R-:W-:Y:S01]  /*12b60*/  @P5 STG.E.U16 desc[UR20][R4.64+0x60], R9 ;  /* 0x0000600904005986 */ /* 0x000fe2000c101514 */
[----:B------:R-:W-:-:S03]  /*12b70*/  ISETP.GT.AND P5, PT, R0, 0x38, P1 ;  /* 0x000000380000780c */ /* 0x000fc60000fa4270 */
[----:B------:R-:W-:Y:S01]  /*12b80*/  @P2 STG.E.U16 desc[UR20][R4.64+0x62], R10 ;  /* 0x0000620a04002986 */ /* 0x000fe2000c101514 */
[----:B------:R-:W-:Y:S01]  /*12b90*/  ISETP.GT.AND P2, PT, R0, 0x39, P1 ;  /* 0x000000390000780c */ /* 0x000fe20000f44270 */
[----:B---3--:R-:W-:Y:S02]  /*12ba0*/  FMUL R13, R242, UR11 ;  /* 0x0000000bf20d7c20 */ /* 0x008fe40008400000 */
[----:B------:R-:W-:Y:S01]  /*12bb0*/  @P3 STG.E.U16 desc[UR20][R2.64+0x70], R11 ;  /* 0x0000700b02003986 */ /* 0x000fe2000c101514 */
[C---:B------:R-:W-:Y:S01]  /*12bc0*/  ISETP.GT.AND P3, PT, R0.reuse, 0x40, P0 ;  /* 0x000000400000780c */ /* 0x040fe20000764270 */
[----:B------:R-:W-:Y:S02]  /*12bd0*/  FMUL R15, R241, UR11 ;  /* 0x0000000bf10f7c20 */ /* 0x000fe40008400000 */
[----:B------:R-:W-:Y:S01]  /*12be0*/  @P4 STG.E.U16 desc[UR20][R2.64+0x72], R12 ;  /* 0x0000720c02004986 */ /* 0x000fe2000c101514 */
[----:B------:R-:W-:Y:S02]  /*12bf0*/  ISETP.GT.AND P4, PT, R0, 0x41, P0 ;  /* 0x000000410000780c */ /* 0x000fe40000784270 */
[----:B------:R-:W-:-:S02]  /*12c00*/  F2FP.F16.F32.PACK_AB R13, RZ, R13 ;  /* 0x0000000dff0d723e */ /* 0x000fc400000000ff */
[----:B------:R-:W-:-:S03]  /*12c10*/  F2FP.F16.F32.PACK_AB R15, RZ, R15 ;  /* 0x0000000fff0f723e */ /* 0x000fc600000000ff */
[----:B------:R-:W-:Y:S01]  /*12c20*/  @P5 STG.E.U16 desc[UR20][R4.64+0x70], R13 ;  /* 0x0000700d04005986 */ /* 0x000fe2000c101514 */
[----:B------:R-:W-:-:S03]  /*12c30*/  ISETP.GT.AND P5, PT, R0, 0x40, P1 ;  /* 0x000000400000780c */ /* 0x000fc60000fa4270 */
[----:B------:R-:W-:Y:S01]  /*12c40*/  @P2 STG.E.U16 desc[UR20][R4.64+0x72], R15 ;  /* 0x0000720f04002986 */ /* 0x000fe2000c101514 */
[----:B------:R-:W-:Y:S01]  /*12c50*/  ISETP.GT.AND P2, PT, R0, 0x41, P1 ;  /* 0x000000410000780c */ /* 0x000fe20000f44270 */
[----:B----4-:R-:W-:Y:S02]  /*12c60*/  FMUL R17, R240, UR11 ;  /* 0x0000000bf0117c20 */ /* 0x010fe40008400000 */
[----:B------:R-:W-:Y:S01]  /*12c70*/  @P3 STG.E.U16 desc[UR20][R2.64+0x80], R16 ;  /* 0x0000801002003986 */ /* 0x000fe2000c101514 */
[----:B------:R-:W-:-:S03]  /*12c80*/  ISETP.GT.AND P3, PT, R0, 0x48, P0 ;  /* 0x000000480000780c */ /* 0x000fc60000764270 */
[----:B------:R-:W-:Y:S01]  /*12c90*/  @P4 STG.E.U16 desc[UR20][R2.64+0x82], R18 ;  /* 0x0000821202004986 */ /* 0x000fe2000c101514 */
[----:B------:R-:W-:Y:S02]  /*12ca0*/  ISETP.GT.AND P4, PT, R0, 0x49, P0 ;  /* 0x000000490000780c */ /* 0x000fe40000784270 */
[----:B------:R-:W-:-:S05]  /*12cb0*/  F2FP.F16.F32.PACK_AB R17, RZ, R17 ;  /* 0x00000011ff11723e */ /* 0x000fca00000000ff */
[----:B------:R-:W-:Y:S01]  /*12cc0*/  @P5 STG.E.U16 desc[UR20][R4.64+0x80], R17 ;  /* 0x0000801104005986 */ /* 0x000fe2000c101514 */
[----:B------:R-:W-:-:S03]  /*12cd0*/  ISETP.GT.AND P5, PT, R0, 0x48, P1 ;  /* 0x000000480000780c */ /* 0x000fc60000fa4270 */
        /* <DEDUP_REMOVED lines=43> */
[C---:B------:R-:W-:Y:S02]  /*12f90*/  ISETP.GT.AND P3, PT, R0.reuse, 0x78, P0 ;  /* 0x000000780000780c */ /* 0x040fe40000764270 */
[C---:B------:R-:W-:Y:S01]  /*12fa0*/  ISETP.GT.AND P0, PT, R0.reuse, 0x79, P0 ;  /* 0x000000790000780c */ /* 0x040fe20000704270 */
[----:B------:R-:W-:Y:S01]  /*12fb0*/  @P4 STG.E.U16 desc[UR20][R2.64+0xe2], R233 ;  /* 0x0000e2e902004986 */ /* 0x000fe2000c101514 */
[C---:B------:R-:W-:Y:S02]  /*12fc0*/  ISETP.GT.AND P4, PT, R0.reuse, 0x78, P1 ;  /* 0x000000780000780c */ /* 0x040fe40000f84270 */
[----:B------:R-:W-:Y:S01]  /*12fd0*/  ISETP.GT.AND P1, PT, R0, 0x79, P1 ;  /* 0x000000790000780c */ /* 0x000fe20000f24270 */
[----:B------:R-:W-:Y:S01]  /*12fe0*/  @P5 STG.E.U16 desc[UR20][R4.64+0xe0], R234 ;  /* 0x0000e0ea04005986 */ /* 0x000fe2000c101514 */
[----:B------:R-:W-:-:S03]  /*12ff0*/  USHF.L.U32 UR10, UR6, 0x1, URZ ;  /* 0x00000001060a7899 */ /* 0x000fc6000800063f */
[----:B------:R-:W-:Y:S04]  /*13000*/  @P2 STG.E.U16 desc[UR20][R4.64+0xe2], R235 ;  /* 0x0000e2eb04002986 */ /* 0x000fe8000c101514 */
[----:B------:R-:W-:Y:S04]  /*13010*/  @P3 STG.E.U16 desc[UR20][R2.64+0xf0], R236 ;  /* 0x0000f0ec02003986 */ /* 0x000fe8000c101514 */
[----:B------:R-:W-:Y:S01]  /*13020*/  @P0 STG.E.U16 desc[UR20][R2.64+0xf2], R237 ;  /* 0x0000f2ed02000986 */ /* 0x000fe2000c101514 */
[----:B------:R-:W-:-:S03]  /*13030*/  ISETP.GT.AND P0, PT, R14, 0x48, PT ;  /* 0x000000480e00780c */ /* 0x000fc60003f04270 */
[----:B------:R-:W-:Y:S01]  /*13040*/  @P4 STG.E.U16 desc[UR20][R4.64+0xf0], R238 ;  /* 0x0000f0ee04004986 */ /* 0x000fe2000c101514 */
[----:B------:R-:W-:-:S03]  /*13050*/  USHF.L.U64.HI UR6, UR6, 0x1, UR7 ;  /* 0x0000000106067899 */ /* 0x000fc60008010207 */
[----:B------:R1:W-:Y:S01]  /*13060*/  @P1 STG.E.U16 desc[UR20][R4.64+0xf2], R239 ;  /* 0x0000f2ef04001986 */ /* 0x0003e2000c101514 */
[----:B------:R-:W-:Y:S02]  /*13070*/  ISETP.GT.AND P1, PT, R14, 0x40, PT ;  /* 0x000000400e00780c */ /* 0x000fe40003f24270 */
[C---:B------:R-:W-:Y:S02]  /*13080*/  ISETP.GT.AND P3, PT, R0.reuse, RZ, P0 ;  /* 0x000000ff0000720c */ /* 0x040fe40000764270 */
[C---:B------:R-:W-:Y:S02]  /*13090*/  ISETP.GT.AND P5, PT, R0.reuse, RZ, P1 ;  /* 0x000000ff0000720c */ /* 0x040fe40000fa4270 */
[----:B------:R-:W-:Y:S02]  /*130a0*/  ISETP.GT.AND P4, PT, R0, 0x1, P1 ;  /* 0x000000010000780c */ /* 0x000fe40000f84270 */
[----:B-1----:R-:W-:Y:S02]  /*130b0*/  IADD3 R4, P6, R2, UR10, RZ ;  /* 0x0000000a02047c10 */ /* 0x002fe4000ffde0ff */
[----:B------:R-:W-:-:S02]  /*130c0*/  ISETP.GT.AND P2, PT, R0, 0x1, P0 ;  /* 0x000000010000780c */ /* 0x000fc40000744270 */
[----:B------:R-:W-:Y:S02]  /*130d0*/  IADD3.X R5, R3, UR6, RZ, P6, !PT ;  /* 0x0000000603057c10 */ /* 0x000fe4000b7fe4ff */
[----:B------:R-:W-:Y:S02]  /*130e0*/  IADD3 R10, P6, R4, UR9, RZ ;  /* 0x00000009040a7c10 */ /* 0x000fe4000ffde0ff */
[----:B------:R-:W-:Y:S02]  /*130f0*/  F2FP.F16.F32.PACK_AB R152, RZ, R152 ;  /* 0x00000098ff98723e */ /* 0x000fe400000000ff */
[----:B------:R-:W-:Y:S02]  /*13100*/  F2FP.F16.F32.PACK_AB R153, RZ, R153 ;  /* 0x00000099ff99723e */ /* 0x000fe400000000ff */
[----:B------:R-:W-:Y:S02]  /*13110*/  F2FP.F16.F32.PACK_AB R154, RZ, R154 ;  /* 0x0000009aff9a723e */ /* 0x000fe400000000ff */
[----:B------:R-:W-:Y:S01]  /*13120*/  IADD3.X R11, R5, UR8, RZ, P6, !PT ;  /* 0x00000008050b7c10 */ /* 0x000fe2000b7fe4ff */
[----:B------:R-:W-:Y:S01]  /*13130*/  FMUL R6, R156, UR11 ;  /* 0x0000000b9c067c20 */ /* 0x000fe20008400000 */
[----:B------:R-:W-:Y:S01]  /*13140*/  F2FP.F16.F32.PACK_AB R155, RZ, R155 ;  /* 0x0000009bff9b723e */ /* 0x000fe200000000ff */
[----:B------:R-:W-:Y:S01]  /*13150*/  @P5 STG.E.U16 desc[UR20][R4.64], R152 ;  /* 0x0000009804005986 */ /* 0x000fe2000c101514 */
[----:B------:R-:W-:-:S03]  /*13160*/  FMUL R7, R157, UR11 ;  /* 0x0000000b9d077c20 */ /* 0x000fc60008400000 */
[----:B------:R-:W-:Y:S01]  /*13170*/  @P4 STG.E.U16 desc[UR20][R4.64+0x2], R153 ;  /* 0x0000029904004986 */ /* 0x000fe2000c101514 */
[----:B------:R-:W-:-:S03]  /*13180*/  ISETP.GT.AND P4, PT, R0, 0x9, P1 ;  /* 0x000000090000780c */ /* 0x000fc60000f84270 */
[----:B------:R-:W-:Y:S01]  /*13190*/  @P3 STG.E.U16 desc[UR20][R10.64], R154 ;  /* 0x0000009a0a003986 */ /* 0x000fe2000c101514 */
[C---:B------:R-:W-:Y:S01]  /*131a0*/  ISETP.GT.AND P3, PT, R0.reuse, 0x8, P1 ;  /* 0x000000080000780c */ /* 0x040fe20000f64270 */
[----:B------:R-:W-:Y:S01]  /*131b0*/  IMAD.U32 R9, RZ, RZ, UR9 ;  /* 0x00000009ff097e24 */ /* 0x000fe2000f8e00ff */
[----:B------:R-:W-:Y:S01]  /*131c0*/  F2FP.F16.F32.PACK_AB R6, RZ, R6 ;  /* 0x00000006ff06723e */ /* 0x000fe200000000ff */
[----:B------:R1:W-:Y:S01]  /*131d0*/  @P2 STG.E.U16 desc[UR20][R10.64+0x2], R155 ;  /* 0x0000029b0a002986 */ /* 0x0003e2000c101514 */
[----:B------:R-:W-:Y:S01]  /*131e0*/  ISETP.GT.AND P2, PT, R0, 0x8, P0 ;  /* 0x000000080000780c */ /* 0x000fe20000744270 */
[----:B------:R-:W-:Y:S01]  /*131f0*/  FMUL R8, R158, UR11 ;  /* 0x0000000b9e087c20 */ /* 0x000fe20008400000 */
[----:B------:R-:W-:-:S04]  /*13200*/  F2FP.F16.F32.PACK_AB R7, RZ, R7 ;  /* 0x00000007ff07723e */ /* 0x000fc800000000ff */
[----:B------:R-:W-:Y:S02]  /*13210*/  F2FP.F16.F32.PACK_AB R8, RZ, R8 ;  /* 0x00000008ff08723e */ /* 0x000fe400000000ff */
[----:B-1----:R-:W-:Y:S02]  /*13220*/  PRMT R10, R6, 0x7610, R10 ;  /* 0x00007610060a7816 */ /* 0x002fe4000000000a */
[----:B------:R-:W-:Y:S02]  /*13230*/  MOV R11, UR8 ;  /* 0x00000008000b7c02 */ /* 0x000fe40008000f00 */
[----:B------:R-:W-:Y:S02]  /*13240*/  IADD3 R6, P5, P6, R9, UR10, R2 ;  /* 0x0000000a09067c10 */ /* 0x000fe4000febe002 */
[----:B------:R-:W-:Y:S02]  /*13250*/  PRMT R9, R7, 0x7610, R9 ;  /* 0x0000761007097816 */ /* 0x000fe40000000009 */
[----:B------:R-:W-:Y:S01]  /*13260*/  IADD3.X R7, R11, UR6, R3, P5, P6 ;  /* 0x000000060b077c10 */ /* 0x000fe2000afec403 */
[----:B------:R-:W-:Y:S01]  /*13270*/  @P3 STG.E.U16 desc[UR20][R4.64+0x10], R10 ;  /* 0x0000100a04003986 */ /* 0x000fe2000c101514 */
[----:B------:R-:W-:-:S03]  /*13280*/  ISETP.GT.AND P3, PT, R0, 0x9, P0 ;  /* 0x000000090000780c */ /* 0x000fc60000764270 */
[----:B------:R-:W-:Y:S01]  /*13290*/  @P4 STG.E.U16 desc[UR20][R4.64+0x12], R9 ;  /* 0x0000120904004986 */ /* 0x000fe2000c101514 */
[C---:B------:R-:W-:Y:S01]  /*132a0*/  ISETP.GT.AND P4, PT, R0.reuse, 0x10, P1 ;  /* 0x000000100000780c */ /* 0x040fe20000f84270 */
[----:B------:R-:W-:Y:S01]  /*132b0*/  FMUL R159, R159, UR11 ;  /* 0x0000000b9f9f7c20 */ /* 0x000fe20008400000 */
[C---:B------:R-:W-:Y:S01]  /*132c0*/  ISETP.GT.AND P5, PT, R0.reuse, 0x11, P1 ;  /* 0x000000110000780c */ /* 0x040fe20000fa4270 */
[----:B------:R-:W-:Y:S01]  /*132d0*/  @P2 STG.E.U16 desc[UR20][R6.64+0x10], R8 ;  /* 0x0000100806002986 */ /* 0x000fe2000c101514 */
[----:B------:R-:W-:Y:S01]  /*132e0*/  ISETP.GT.AND P2, PT, R0, 0x10, P0 ;  /* 0x000000100000780c */ /* 0x000fe20000744270 */
[----:B------:R-:W-:Y:S01]  /*132f0*/  FMUL R160, R160, UR11 ;  /* 0x0000000ba0a07c20 */ /* 0x000fe20008400000 */
[----:B------:R-:W-:Y:S01]  /*13300*/  FMUL R161, R161, UR11 ;  /* 0x0000000ba1a17c20 */ /* 0x000fe20008400000 */
[----:B------:R-:W-:Y:S01]  /*13310*/  FMUL R162, R162, UR11 ;  /* 0x0000000ba2a27c20 */ /* 0x000fe20008400000 */
[----:B------:R-:W-:Y:S02]  /*13320*/  F2FP.F16.F32.PACK_AB R159, RZ, R159 ;  /* 0x0000009fff9f723e */ /* 0x000fe400000000ff */
[----:B------:R-:W-:-:S02]  /*13330*/  F2FP.F16.F32.PACK_AB R160, RZ, R160 ;  /* 0x000000a0ffa0723e */ /* 0x000fc400000000ff */
[----:B------:R-:W-:Y:S02]  /*13340*/  F2FP.F16.F32.PACK_AB R161, RZ, R161 ;  /* 0x000000a1ffa1723e */ /* 0x000fe400000000ff */
[----:B------:R-:W-:Y:S01]  /*13350*/  F2FP.F16.F32.PACK_AB R162, RZ, R162 ;  /* 0x000000a2ffa2723e */ /* 0x000fe200000000ff */
[----:B------:R-:W-:Y:S01]  /*13360*/  @P3 STG.E.U16 desc[UR20][R6.64+0x12], R159 ;  /* 0x0000129f06003986 */ /* 0x000fe2000c101514 */
[----:B------:R-:W-:-:S03]  /*13370*/  ISETP.GT.AND P3, PT, R0, 0x11, P0 ;  /* 0x000000110000780c */ /* 0x000fc60000764270 */
[----:B------:R-:W-:Y:S01]  /*13380*/  @P4 STG.E.U16 desc[UR20][R4.64+0x20], R160 ;  /* 0x000020a004004986 */ /* 0x000fe2000c101514 */
[C---:B------:R-:W-:Y:S01]  /*13390*/  ISETP.GT.AND P4, PT, R0.reuse, 0x18, P1 ;  /* 0x000000180000780c */ /* 0x040fe20000f84270 */
[----:B------:R-:W-:Y:S02]  /*133a0*/  FMUL R163, R163, UR11 ;  /* 0x0000000ba3a37c20 */ /* 0x000fe40008400000 */
[----:B------:R-:W-:Y:S01]  /*133b0*/  @P5 STG.E.U16 desc[UR20][R4.64+0x22], R161 ;  /* 0x000022a104005986 */ /* 0x000fe2000c101514 */
[----:B------:R-:W-:Y:S01]  /*133c0*/  ISETP.GT.AND P5, PT, R0, 0x19, P1 ;  /* 0x000000190000780c */ /* 0x000fe20000fa4270 */
[----:B------:R-:W-:Y:S02]  /*133d0*/  FMUL R164, R164, UR11 ;  /* 0x0000000ba4a47c20 */ /* 0x000fe40008400000 */
[----:B------:R-:W-:Y:S01]  /*133e0*/  @P2 STG.E.U16 desc[UR20][R6.64+0x20], R162 ;  /* 0x000020a206002986 */ /* 0x000fe2000c101514 */
[----:B------:R-:W-:Y:S01]  /*133f0*/  ISETP.GT.AND P2, PT, R0, 0x18, P0 ;  /* 0x000000180000780c */ /* 0x000fe20000744270 */
[----:B------:R-:W-:Y:S01]  /*13400*/  FMUL R165, R165, UR11 ;  /* 0x0000000ba5a57c20 */ /* 0x000fe20008400000 */
[----:B------:R-:W-:Y:S01]  /*13410*/  FMUL R166, R166, UR11 ;  /* 0x0000000ba6a67c20 */ /* 0x000fe20008400000 */
[----:B------:R-:W-:-:S02]  /*13420*/  F2FP.F16.F32.PACK_AB R163, RZ, R163 ;  /* 0x000000a3ffa3723e */ /* 0x000fc400000000ff */
[----:B------:R-:W-:Y:S02]  /*13430*/  F2FP.F16.F32.PACK_AB R164, RZ, R164 ;  /* 0x000000a4ffa4723e */ /* 0x000fe400000000ff */
        /* <DEDUP_REMOVED lines=181> */
[C---:B------:R-:W-:Y:S02]  /*13f90*/  ISETP.GT.AND P4, PT, R0.reuse, 0x71, P0 ;  /* 0x000000710000780c */ /* 0x040fe40000784270 */
[----:B------:R-:W-:Y:S01]  /*13fa0*/  ISETP.GT.AND P1, PT, R0, 0x79, P1 ;  /* 0x000000790000780c */ /* 0x000fe20000f24270 */
[----:B------:R-:W-:Y:S01]  /*13fb0*/  @P5 STG.E.U16 desc[UR20][R4.64+0xe2], R209 ;  /* 0x0000e2d104005986 */ /* 0x000fe2000c101514 */
[----:B------:R-:W-:-:S03]  /*13fc0*/  FMUL R211, R211, UR11 ;  /* 0x0000000bd3d37c20 */ /* 0x000fc60008400000 */
[----:B------:R-:W-:Y:S01]  /*13fd0*/  @P2 STG.E.U16 desc[UR20][R6.64+0xe0], R210 ;  /* 0x0000e0d206002986 */ /* 0x000fe2000c101514 */
[----:B------:R-:W-:Y:S01]  /*13fe0*/  ISETP.GT.AND P2, PT, R0, 0x78, P0 ;  /* 0x000000780000780c */ /* 0x000fe20000744270 */
[----:B------:R-:W-:Y:S01]  /*13ff0*/  FMUL R212, R212, UR11 ;  /* 0x0000000bd4d47c20 */ /* 0x000fe20008400000 */
[----:B------:R-:W-:Y:S01]  /*14000*/  FMUL R213, R213, UR11 ;  /* 0x0000000bd5d57c20 */ /* 0x000fe20008400000 */
[----:B------:R-:W-:Y:S02]  /*14010*/  F2FP.F16.F32.PACK_AB R211, RZ, R211 ;  /* 0x000000d3ffd3723e */ /* 0x000fe400000000ff */
[----:B------:R-:W-:Y:S01]  /*14020*/  ISETP.GT.AND P0, PT, R0, 0x79, P0 ;  /* 0x000000790000780c */ /* 0x000fe20000704270 */
[----:B------:R-:W-:Y:S01]  /*14030*/  FMUL R214, R214, UR11 ;  /* 0x0000000bd6d67c20 */ /* 0x000fe20008400000 */
[----:B------:R-:W-:Y:S02]  /*14040*/  F2FP.F16.F32.PACK_AB R212, RZ, R212 ;  /* 0x000000d4ffd4723e */ /* 0x000fe400000000ff */
[----:B------:R-:W-:Y:S01]  /*14050*/  F2FP.F16.F32.PACK_AB R213, RZ, R213 ;  /* 0x000000d5ffd5723e */ /* 0x000fe200000000ff */
[----:B------:R-:W-:Y:S01]  /*14060*/  @P4 STG.E.U16 desc[UR20][R6.64+0xe2], R211 ;  /* 0x0000e2d306004986 */ /* 0x000fe2000c101514 */
[----:B------:R-:W-:Y:S01]  /*14070*/  F2FP.F16.F32.PACK_AB R214, RZ, R214 ;  /* 0x000000d6ffd6723e */ /* 0x000fe200000000ff */
[----:B------:R-:W-:-:S02]  /*14080*/  USHF.L.U32 UR7, UR14, 0x8, URZ ;  /* 0x000000080e077899 */ /* 0x000fc4000800063f */
[----:B------:R-:W-:Y:S04]  /*14090*/  @P3 STG.E.U16 desc[UR20][R4.64+0xf0], R212 ;  /* 0x0000f0d404003986 */ /* 0x000fe8000c101514 */
[----:B------:R1:W-:Y:S01]  /*140a0*/  @P1 STG.E.U16 desc[UR20][R4.64+0xf2], R213 ;  /* 0x0000f2d504001986 */ /* 0x0003e2000c101514 */
[----:B------:R-:W-:Y:S01]  /*140b0*/  FMUL R215, R215, UR11 ;  /* 0x0000000bd7d77c20 */ /* 0x000fe20008400000 */
[----:B------:R-:W-:Y:S01]  /*140c0*/  USHF.L.U64.HI UR6, UR14, 0x8, UR15 ;  /* 0x000000080e067899 */ /* 0x000fe2000801020f */
[----:B-1----:R-:W-:Y:S02]  /*140d0*/  @P2 IMAD.MOV.U32 R4, RZ, RZ, R6 ;  /* 0x000000ffff042224 */ /* 0x002fe400078e0006 */
[----:B------:R-:W-:Y:S01]  /*140e0*/  @P2 IMAD.MOV.U32 R5, RZ, RZ, R7 ;  /* 0x000000ffff052224 */ /* 0x000fe200078e0007 */
[----:B------:R-:W-:-:S04]  /*140f0*/  F2FP.F16.F32.PACK_AB R215, RZ, R215 ;  /* 0x000000d7ffd7723e */ /* 0x000fc800000000ff */
[----:B------:R1:W-:Y:S01]  /*14100*/  @P2 STG.E.U16 desc[UR20][R4.64+0xf0], R214 ;  /* 0x0000f0d604002986 */ /* 0x0003e2000c101514 */
[C---:B------:R-:W-:Y:S01]  /*14110*/  ISETP.GT.AND P3, PT, R14.reuse, 0x80, PT ;  /* 0x000000800e00780c */ /* 0x040fe20003f64270 */
[----:B------:R-:W-:Y:S01]  /*14120*/  IMAD.U32 R9, RZ, RZ, UR6 ;  /* 0x00000006ff097e24 */ /* 0x000fe2000f8e00ff */
[----:B------:R-:W-:Y:S02]  /*14130*/  ISETP.GT.AND P1, PT, R14, 0x88, PT ;  /* 0x000000880e00780c */ /* 0x000fe40003f24270 */
[----:B-1----:R-:W-:Y:S01]  /*14140*/  @P0 MOV R5, R7 ;  /* 0x0000000700050202 */ /* 0x002fe20000000f00 */
[----:B------:R-:W-:Y:S02]  /*14150*/  IMAD.U32 R7, RZ, RZ, UR7 ;  /* 0x00000007ff077e24 */ /* 0x000fe4000f8e00ff */
[----:B------:R-:W-:-:S03]  /*14160*/  @P0 IMAD.MOV.U32 R4, RZ, RZ, R6 ;  /* 0x000000ffff040224 */ /* 0x000fc600078e0006 */
[----:B------:R-:W-:Y:S02]  /*14170*/  IADD3 R6, P5, P6, R2, UR9, R7 ;  /* 0x0000000902067c10 */ /* 0x000fe4000febe007 */
[----:B------:R1:W-:Y:S01]  /*14180*/  @P0 STG.E.U16 desc[UR20][R4.64+0xf2], R215 ;  /* 0x0000f2d704000986 */ /* 0x0003e2000c101514 */
[C---:B------:R-:W-:Y:S02]  /*14190*/  ISETP.GT.AND P0, PT, R0.reuse, RZ, P3 ;  /* 0x000000ff0000720c */ /* 0x040fe40001f04270 */
[----:B------:R-:W-:Y:S02]  /*141a0*/  ISETP.GT.AND P2, PT, R0, 0x1, P3 ;  /* 0x000000010000780c */ /* 0x000fe40001f44270 */
[----:B------:R-:W-:Y:S01]  /*141b0*/  IADD3.X R7, R3, UR8, R9, P5, P6 ;  /* 0x0000000803077c10 */ /* 0x000fe2000afec409 */
[----:B------:R-:W-:Y:S01]  /*141c0*/  FMUL R88, R88, UR11 ;  /* 0x0000000b58587c20 */ /* 0x000fe20008400000 */
[----:B------:R-:W-:Y:S01]  /*141d0*/  ISETP.GT.AND P5, PT, R0, RZ, P1 ;  /* 0x000000ff0000720c */ /* 0x000fe20000fa4270 */
[----:B------:R-:W-:Y:S01]  /*141e0*/  FMUL R89, R89, UR11 ;  /* 0x0000000b59597c20 */ /* 0x000fe20008400000 */
[----:B-1----:R-:W-:Y:S01]  /*141f0*/  IADD3 R4, P4, R2, UR7, RZ ;  /* 0x0000000702047c10 */ /* 0x002fe2000ff9e0ff */
[----:B------:R-:W-:-:S03]  /*14200*/  FMUL R90, R90, UR11 ;  /* 0x0000000b5a5a7c20 */ /* 0x000fc60008400000 */
[----:B------:R-:W-:Y:S02]  /*14210*/  IADD3.X R5, R3, UR6, RZ, P4, !PT ;  /* 0x0000000603057c10 */ /* 0x000fe4000a7fe4ff */
[----:B------:R-:W-:Y:S02]  /*14220*/  IADD3 R8, P4, R4, UR9, RZ ;  /* 0x0000000904087c10 */ /* 0x000fe4000ff9e0ff */
[----:B------:R-:W-:Y:S02]  /*14230*/  F2FP.F16.F32.PACK_AB R88, RZ, R88 ;  /* 0x00000058ff58723e */ /* 0x000fe400000000ff */
[----:B------:R-:W-:Y:S02]  /*14240*/  F2FP.F16.F32.PACK_AB R89, RZ, R89 ;  /* 0x00000059ff59723e */ /* 0x000fe400000000ff */
[----:B------:R-:W-:Y:S02]  /*14250*/  F2FP.F16.F32.PACK_AB R90, RZ, R90 ;  /* 0x0000005aff5a723e */ /* 0x000fe400000000ff */
[----:B------:R-:W-:Y:S01]  /*14260*/  IADD3.X R9, R5, UR8, RZ, P4, !PT ;  /* 0x0000000805097c10 */ /* 0x000fe2000a7fe4ff */
[----:B------:R-:W-:Y:S01]  /*14270*/  @P0 STG.E.U16 desc[UR20][R4.64], R88 ;  /* 0x0000005804000986 */ /* 0x000fe2000c101514 */
[----:B------:R-:W-:-:S02]  /*14280*/  ISETP.GT.AND P0, PT, R0, 0x1, P1 ;  /* 0x000000010000780c */ /* 0x000fc40000f04270 */
[C---:B------:R-:W-:Y:S01]  /*14290*/  ISETP.GT.AND P4, PT, R0.reuse, 0x9, P3 ;  /* 0x000000090000780c */ /* 0x040fe20001f84270 */
[----:B------:R-:W-:Y:S01]  /*142a0*/  @P2 STG.E.U16 desc[UR20][R4.64+0x2], R89 ;  /* 0x0000025904002986 */ /* 0x000fe2000c101514 */
[C---:B------:R-:W-:Y:S01]  /*142b0*/  ISETP.GT.AND P2, PT, R0.reuse, 0x8, P3 ;  /* 0x000000080000780c */ /* 0x040fe20001f44270 */
[----:B------:R-:W-:Y:S02]  /*142c0*/  FMUL R91, R91, UR11 ;  /* 0x0000000b5b5b7c20 */ /* 0x000fe40008400000 */
[----:B------:R-:W-:Y:S01]  /*142d0*/  @P5 STG.E.U16 desc[UR20][R8.64], R90 ;  /* 0x0000005a08005986 */ /* 0x000fe2000c101514 */
[----:B------:R-:W-:Y:S01]  /*142e0*/  ISETP.GT.AND P5, PT, R0, 0x8, P1 ;  /* 0x000000080000780c */ /* 0x000fe20000fa4270 */
[----:B------:R-:W-:Y:S01]  /*142f0*/  FMUL R92, R92, UR11 ;  /* 0x0000000b5c5c7c20 */ /* 0x000fe20008400000 */
[----:B------:R-:W-:Y:S01]  /*14300*/  FMUL R93, R93, UR11 ;  /* 0x0000000b5d5d7c20 */ /* 0x000fe20008400000 */
[----:B------:R-:W-:Y:S01]  /*14310*/  FMUL R94, R94, UR11 ;  /* 0x0000000b5e5e7c20 */ /* 0x000fe20008400000 */
[----:B------:R-:W-:-:S02]  /*14320*/  F2FP.F16.F32.PACK_AB R91, RZ, R91 ;  /* 0x0000005bff5b723e */ /* 0x000fc400000000ff */
[----:B------:R-:W-:Y:S02]  /*14330*/  F2FP.F16.F32.PACK_AB R92, RZ, R92 ;  /* 0x0000005cff5c723e */ /* 0x000fe400000000ff */
[----:B------:R-:W-:Y:S02]  /*14340*/  F2FP.F16.F32.PACK_AB R93, RZ, R93 ;  /* 0x0000005dff5d723e */ /* 0x000fe400000000ff */
[----:B------:R-:W-:Y:S01]  /*14350*/  F2FP.F16.F32.PACK_AB R94, RZ, R94 ;  /* 0x0000005eff5e723e */ /* 0x000fe200000000ff */
[----:B------:R1:W-:Y:S01]  /*14360*/  @P0 STG.E.U16 desc[UR20][R8.64+0x2], R91 ;  /* 0x0000025b08000986 */ /* 0x0003e2000c101514 */
[----:B------:R-:W-:-:S03]  /*14370*/  ISETP.GT.AND P0, PT, R0, 0x9, P1 ;  /* 0x000000090000780c */ /* 0x000fc60000f04270 */
[----:B------:R-:W-:Y:S01]  /*14380*/  @P2 STG.E.U16 desc[UR20][R4.64+0x10], R92 ;  /* 0x0000105c04002986 */ /* 0x000fe2000c101514 */
[----:B------:R-:W-:-:S03]  /*14390*/  ISETP.GT.AND P2, PT, R0, 0x10, P3 ;  /* 0x000000100000780c */ /* 0x000fc60001f44270 */
        /* <DEDUP_REMOVED lines=140> */
[----:B------:R-:W-:Y:S04]  /*14c60*/  @P0 STG.E.U16 desc[UR20][R6.64+0x92], R127 ;  /* 0x0000927f06000986 */ /* 0x000fe8000c101514 */
[----:B------:R-:W-:Y:S01]  /*14c70*/  @P2 STG.E.U16 desc[UR20][R4.64+0xa0], R128 ;  /* 0x0000a08004002986 */ /* 0x000fe2000c101514 */
[----:B------:R-:W-:-:S03]  /*14c80*/  ISETP.GT.AND P2, PT, R0, 0x51, P1 ;  /* 0x000000510000780c */ /* 0x000fc60000f44270 */
[----:B------:R-:W-:Y:S01]  /*14c90*/  @P4 STG.E.U16 desc[UR20][R4.64+0xa2], R129 ;  /* 0x0000a28104004986 */ /* 0x000fe2000c101514 */
[----:B------:R-:W-:-:S03]  /*14ca0*/  FMUL R131, R131, UR11 ;  /* 0x0000000b83837c20 */ /* 0x000fc60008400000 */
[----:B------:R-:W-:Y:S01]  /*14cb0*/  @P5 STG.E.U16 desc[UR20][R6.64+0xa0], R130 ;  /* 0x0000a08206005986 */ /* 0x000fe2000c101514 */
[----:B------:R-:W-:Y:S01]  /*14cc0*/  ISETP.GT.AND P5, PT, R0, 0x59, P3 ;  /* 0x000000590000780c */ /* 0x000fe20001fa4270 */
[----:B------:R-:W-:Y:S01]  /*14cd0*/  FMUL R133, R133, UR11 ;  /* 0x0000000b85857c20 */ /* 0x000fe20008400000 */
[----:B------:R-:W-:-:S04]  /*14ce0*/  F2FP.F16.F32.PACK_AB R131, RZ, R131 ;  /* 0x00000083ff83723e */ /* 0x000fc800000000ff */
[----:B------:R-:W-:Y:S01]  /*14cf0*/  F2FP.F16.F32.PACK_AB R133, RZ, R133 ;  /* 0x00000085ff85723e */ /* 0x000fe200000000ff */
[----:B------:R-:W-:Y:S01]  /*14d00*/  @P2 STG.E.U16 desc[UR20][R6.64+0xa2], R131 ;  /* 0x0000a28306002986 */ /* 0x000fe2000c101514 */
[C---:B------:R-:W-:Y:S02]  /*14d10*/  ISETP.GT.AND P4, PT, R0.reuse, 0x58, P3 ;  /* 0x000000580000780c */ /* 0x040fe40001f84270 */
[----:B------:R-:W-:Y:S01]  /*14d20*/  ISETP.GT.AND P0, PT, R0, 0x58, P1 ;  /* 0x000000580000780c */ /* 0x000fe20000f04270 */
[----:B------:R-:W-:Y:S01]  /*14d30*/  FMUL R132, R132, UR11 ;  /* 0x0000000b84847c20 */ /* 0x000fe20008400000 */
[C---:B------:R-:W-:Y:S01]  /*14d40*/  ISETP.GT.AND P2, PT, R0.reuse, 0x59, P1 ;  /* 0x000000590000780c */ /* 0x040fe20000f44270 */
[----:B------:R-:W-:Y:S01]  /*14d50*/  @P5 STG.E.U16 desc[UR20][R4.64+0xb2], R133 ;  /* 0x0000b28504005986 */ /* 0x000fe2000c101514 */
[----:B------:R-:W-:Y:S01]  /*14d60*/  ISETP.GT.AND P5, PT, R0, 0x60, P3 ;  /* 0x000000600000780c */ /* 0x000fe20001fa4270 */
[----:B------:R-:W-:Y:S01]  /*14d70*/  FMUL R134, R134, UR11 ;  /* 0x0000000b86867c20 */ /* 0x000fe20008400000 */
        /* <DEDUP_REMOVED lines=8> */
[----:B------:R-:W-:Y:S01]  /*14e00*/  @P4 STG.E.U16 desc[UR20][R4.64+0xb0], R132 ;  /* 0x0000b08404004986 */ /* 0x000fe2000c101514 */
[----:B------:R-:W-:-:S03]  /*14e10*/  F2FP.F16.F32.PACK_AB R137, RZ, R137 ;  /* 0x00000089ff89723e */ /* 0x000fc600000000ff */
[----:B------:R-:W-:Y:S01]  /*14e20*/  @P0 STG.E.U16 desc[UR20][R6.64+0xb0], R134 ;  /* 0x0000b08606000986 */ /* 0x000fe2000c101514 */
[----:B------:R-:W-:-:S03]  /*14e30*/  ISETP.GT.AND P4, PT, R0, 0x60, P1 ;  /* 0x000000600000780c */ /* 0x000fc60000f84270 */
[----:B------:R-:W-:Y:S01]  /*14e40*/  @P2 STG.E.U16 desc[UR20][R6.64+0xb2], R135 ;  /* 0x0000b28706002986 */ /* 0x000fe2000c101514 */
[----:B------:R-:W-:-:S03]  /*14e50*/  FMUL R138, R138, UR11 ;  /* 0x0000000b8a8a7c20 */ /* 0x000fc60008400000 */
[----:B------:R-:W-:Y:S01]  /*14e60*/  @P5 STG.E.U16 desc[UR20][R4.64+0xc0], R136 ;  /* 0x0000c08804005986 */ /* 0x000fe2000c101514 */
[----:B------:R-:W-:-:S03]  /*14e70*/  ISETP.GT.AND P5, PT, R0, 0x61, P1 ;  /* 0x000000610000780c */ /* 0x000fc60000fa4270 */
[----:B------:R-:W-:Y:S01]  /*14e80*/  @P6 STG.E.U16 desc[UR20][R4.64+0xc2], R137 ;  /* 0x0000c28904006986 */ /* 0x000fe2000c101514 */
[----:B------:R-:W-:Y:S01]  /*14e90*/  ISETP.GT.AND P6, PT, R0, 0x68, P3 ;  /* 0x000000680000780c */ /* 0x000fe20001fc4270 */
[----:B------:R-:W-:Y:S01]  /*14ea0*/  FMUL R139, R139, UR11 ;  /* 0x0000000b8b8b7c20 */ /* 0x000fe20008400000 */
[----:B------:R-:W-:Y:S01]  /*14eb0*/  FMUL R140, R140, UR11 ;  /* 0x0000000b8c8c7c20 */ /* 0x000fe20008400000 */
[----:B------:R-:W-:-:S03]  /*14ec0*/  F2FP.F16.F32.PACK_AB R138, RZ, R138 ;  /* 0x0000008aff8a723e */ /* 0x000fc600000000ff */
        /* <DEDUP_REMOVED lines=11> */
[----:B------:R-:W-:-:S03]  /*14f80*/  F2FP.F16.F32.PACK_AB R141, RZ, R141 ;  /* 0x0000008dff8d723e */ /* 0x000fc600000000ff */
[----:B------:R-:W-:Y:S02]  /*14f90*/  F2FP.F16.F32.PACK_AB R142, RZ, R142 ;  /* 0x0000008eff8e723e */ /* 0x000fe400000000ff */
[----:B------:R-:W-:Y:S01]  /*14fa0*/  F2FP.F16.F32.PACK_AB R143, RZ, R143 ;  /* 0x0000008fff8f723e */ /* 0x000fe200000000ff */
[----:B------:R-:W-:Y:S04]  /*14fb0*/  @P4 STG.E.U16 desc[UR20][R4.64+0xd2], R141 ;  /* 0x0000d28d04004986 */ /* 0x000fe8000c101514 */
[----:B------:R-:W-:Y:S01]  /*14fc0*/  @P5 STG.E.U16 desc[UR20][R6.64+0xd0], R142 ;  /* 0x0000d08e06005986 */ /* 0x000fe2000c101514 */
[----:B------:R-:W-:-:S03]  /*14fd0*/  ISETP.GT.AND P5, PT, R0, 0x70, P3 ;  /* 0x000000700000780c */ /* 0x000fc60001fa4270 */
[----:B------:R-:W-:Y:S01]  /*14fe0*/  @P6 STG.E.U16 desc[UR20][R6.64+0xd2], R143 ;  /* 0x0000d28f06006986 */ /* 0x000fe2000c101514 */
[----:B------:R-:W-:Y:S01]  /*14ff0*/  ISETP.GT.AND P6, PT, R0, 0x71, P3 ;  /* 0x000000710000780c */ /* 0x000fe20001fc4270 */
[----:B------:R-:W-:Y:S01]  /*15000*/  FMUL R144, R144, UR11 ;  /* 0x0000000b90907c20 */ /* 0x000fe20008400000 */
[----:B------:R-:W-:Y:S01]  /*15010*/  FMUL R145, R145, UR11 ;  /* 0x0000000b91917c20 */ /* 0x000fe20008400000 */
[----:B------:R-:W-:-:S03]  /*15020*/  ISETP.GT.AND P4, PT, R0, 0x70, P1 ;  /* 0x000000700000780c */ /* 0x000fc60000f84270 */
[----:B------:R-:W-:Y:S02]  /*15030*/  F2FP.F16.F32.PACK_AB R144, RZ, R144 ;  /* 0x00000090ff90723e */ /* 0x000fe400000000ff */
[----:B------:R-:W-:Y:S01]  /*15040*/  F2FP.F16.F32.PACK_AB R145, RZ, R145 ;  /* 0x00000091ff91723e */ /* 0x000fe200000000ff */
[----:B------:R-:W-:Y:S02]  /*15050*/  FMUL R146, R146, UR11 ;  /* 0x0000000b92927c20 */ /* 0x000fe40008400000 */
[----:B------:R-:W-:Y:S01]  /*15060*/  @P5 STG.E.U16 desc[UR20][R4.64+0xe0], R144 ;  /* 0x0000e09004005986 */ /* 0x000fe2000c101514 */
[----:B------:R-:W-:-:S03]  /*15070*/  ISETP.GT.AND P5, PT, R0, 0x71, P1 ;  /* 0x000000710000780c */ /* 0x000fc60000fa4270 */
[----:B------:R-:W-:Y:S01]  /*15080*/  @P6 STG.E.U16 desc[UR20][R4.64+0xe2], R145 ;  /* 0x0000e29104006986 */ /* 0x000fe2000c101514 */
[C---:B------:R-:W-:Y:S02]  /*15090*/  ISETP.GT.AND P6, PT, R0.reuse, 0x78, P3 ;  /* 0x000000780000780c */ /* 0x040fe40001fc4270 */
[----:B------:R-:W-:Y:S01]  /*150a0*/  ISETP.GT.AND P3, PT, R0, 0x79, P3 ;  /* 0x000000790000780c */ /* 0x000fe20001f64270 */
[----:B------:R-:W-:Y:S01]  /*150b0*/  FMUL R147, R147, UR11 ;  /* 0x0000000b93937c20 */ /* 0x000fe20008400000 */
[----:B------:R-:W-:Y:S01]  /*150c0*/  F2FP.F16.F32.PACK_AB R146, RZ, R146 ;  /* 0x00000092ff92723e */ /* 0x000fe200000000ff */
[----:B------:R-:W-:Y:S01]  /*150d0*/  FMUL R149, R149, UR11 ;  /* 0x0000000b95957c20 */ /* 0x000fe20008400000 */
[----:B------:R-:W-:Y:S02]  /*150e0*/  FMUL R148, R148, UR11 ;  /* 0x0000000b94947c20 */ /* 0x000fe40008400000 */
[----:B------:R-:W-:Y:S01]  /*150f0*/  F2FP.F16.F32.PACK_AB R147, RZ, R147 ;  /* 0x00000093ff93723e */ /* 0x000fe200000000ff */
[----:B------:R-:W-:Y:S01]  /*15100*/  @P4 STG.E.U16 desc[UR20][R6.64+0xe0], R146 ;  /* 0x0000e09206004986 */ /* 0x000fe2000c101514 */
[----:B------:R-:W-:-:S02]  /*15110*/  ISETP.GT.AND P4, PT, R0, 0x78, P1 ;  /* 0x000000780000780c */ /* 0x000fc40000f84270 */
[----:B------:R-:W-:Y:S02]  /*15120*/  F2FP.F16.F32.PACK_AB R149, RZ, R149 ;  /* 0x00000095ff95723e */ /* 0x000fe400000000ff */
[----:B------:R-:W-:Y:S01]  /*15130*/  ISETP.GT.AND P2, PT, R14, 0xc0, PT ;  /* 0x000000c00e00780c */ /* 0x000fe20003f44270 */
[----:B------:R-:W-:Y:S01]  /*15140*/  @P5 STG.E.U16 desc[UR20][R6.64+0xe2], R147 ;  /* 0x0000e29306005986 */ /* 0x000fe2000c101514 */
[C---:B------:R-:W-:Y:S01]  /*15150*/  ISETP.GT.AND P1, PT, R0.reuse, 0x79, P1 ;  /* 0x000000790000780c */ /* 0x040fe20000f24270 */
[----:B-1----:R-:W-:Y:S01]  /*15160*/  IMAD.U32 R9, RZ, RZ, UR14 ;  /* 0x0000000eff097e24 */ /* 0x002fe2000f8e00ff */
[----:B------:R-:W-:Y:S01]  /*15170*/  F2FP.F16.F32.PACK_AB R148, RZ, R148 ;  /* 0x00000094ff94723e */ /* 0x000fe200000000ff */
[----:B------:R-:W-:Y:S01]  /*15180*/  @P3 STG.E.U16 desc[UR20][R4.64+0xf2], R149 ;  /* 0x0000f29504003986 */ /* 0x000fe2000c101514 */
[----:B------:R-:W-:Y:S01]  /*15190*/  ISETP.GT.AND P3, PT, R0, RZ, P2 ;  /* 0x000000ff0000720c */ /* 0x000fe20001764270 */
[----:B------:R-:W-:Y:S01]  /*151a0*/  FMUL R150, R150, UR11 ;  /* 0x0000000b96967c20 */ /* 0x000fe20008400000 */
[----:B------:R-:W-:Y:S01]  /*151b0*/  FMUL R151, R151, UR11 ;  /* 0x0000000b97977c20 */ /* 0x000fe20008400000 */
[----:B------:R-:W-:Y:S01]  /*151c0*/  UIMAD UR6, UR15, 0x180, URZ ;  /* 0x000001800f0678a4 */ /* 0x000fe2000f8e023f */
[----:B------:R-:W-:Y:S01]  /*151d0*/  FMUL R24, R24, UR11 ;  /* 0x0000000b18187c20 */ /* 0x000fe20008400000 */
[----:B------:R-:W-:Y:S01]  /*151e0*/  IMAD.WIDE.U32 R2, R9, 0x180, R2 ;  /* 0x0000018009027825 */ /* 0x000fe200078e0002 */
[----:B------:R1:W-:Y:S01]  /*151f0*/  @P6 STG.E.U16 desc[UR20][R4.64+0xf0], R148 ;  /* 0x0000f09404006986 */ /* 0x0003e2000c101514 */
[----:B------:R-:W-:-:S02]  /*15200*/  F2FP.F16.F32.PACK_AB R150, RZ, R150 ;  /* 0x00000096ff96723e */ /* 0x000fc400000000ff */
[----:B------:R-:W-:Y:S01]  /*15210*/  F2FP.F16.F32.PACK_AB R151, RZ, R151 ;  /* 0x00000097ff97723e */ /* 0x000fe200000000ff */
[----:B------:R-:W-:Y:S01]  /*15220*/  VIADD R3, R3, UR6 ;  /* 0x0000000603037c36 */ /* 0x000fe20008000000 */
[----:B------:R-:W-:Y:S02]  /*15230*/  ISETP.GT.AND P5, PT, R0, 0x1, P2 ;  /* 0x000000010000780c */ /* 0x000fe400017a4270 */
[----:B------:R-:W-:Y:S01]  /*15240*/  F2FP.F16.F32.PACK_AB R24, RZ, R24 ;  /* 0x00000018ff18723e */ /* 0x000fe200000000ff */
[----:B------:R-:W-:Y:S01]  /*15250*/  FMUL R25, R25, UR11 ;  /* 0x0000000b19197c20 */ /* 0x000fe20008400000 */
[----:B-1----:R-:W-:Y:S01]  /*15260*/  @P4 MOV R4, R6 ;  /* 0x0000000600044202 */ /* 0x002fe20000000f00 */
[----:B------:R-:W-:Y:S01]  /*15270*/  @P4 IMAD.MOV.U32 R5, RZ, RZ, R7 ;  /* 0x000000ffff054224 */ /* 0x000fe200078e0007 */
[----:B------:R-:W-:-:S04]  /*15280*/  ISETP.GT.AND P0, PT, R14, 0xc8, PT ;  /* 0x000000c80e00780c */ /* 0x000fc80003f04270 */
[----:B------:R1:W-:Y:S01]  /*15290*/  @P4 STG.E.U16 desc[UR20][R4.64+0xf0], R150 ;  /* 0x0000f09604004986 */ /* 0x0003e2000c101514 */
[----:B------:R-:W-:-:S03]  /*152a0*/  F2FP.F16.F32.PACK_AB R25, RZ, R25 ;  /* 0x00000019ff19723e */ /* 0x000fc600000000ff */
[----:B------:R2:W-:Y:S04]  /*152b0*/  @P1 STG.E.U16 desc[UR20][R6.64+0xf2], R151 ;  /* 0x0000f29706001986 */ /* 0x0005e8000c101514 */
[----:B------:R-:W-:Y:S01]  /*152c0*/  @P3 STG.E.U16 desc[UR20][R2.64], R24 ;  /* 0x0000001802003986 */ /* 0x000fe2000c101514 */
[----:B------:R-:W-:Y:S01]  /*152d0*/  ISETP.GT.AND P3, PT, R0, RZ, P0 ;  /* 0x000000ff0000720c */ /* 0x000fe20000764270 */
[----:B------:R-:W-:Y:S01]  /*152e0*/  FMUL R26, R26, UR11 ;  /* 0x0000000b1a1a7c20 */ /* 0x000fe20008400000 */
[----:B-1----:R-:W-:Y:S01]  /*152f0*/  IADD3 R4, P1, R2, UR9, RZ ;  /* 0x0000000902047c10 */ /* 0x002fe2000ff3e0ff */
[----:B------:R-:W-:Y:S01]  /*15300*/  @P5 STG.E.U16 desc[UR20][R2.64+0x2], R25 ;  /* 0x0000021902005986 */ /* 0x000fe2000c101514 */
[C---:B------:R-:W-:Y:S02]  /*15310*/  ISETP.GT.AND P6, PT, R0.reuse, 0x1, P0 ;  /* 0x000000010000780c */ /* 0x040fe400007c4270 */
[----:B------:R-:W-:Y:S01]  /*15320*/  ISETP.GT.AND P5, PT, R0, 0x8, P2 ;  /* 0x000000080000780c */ /* 0x000fe200017a4270 */
[----:B------:R-:W-:Y:S01]  /*15330*/  FMUL R27, R27, UR11 ;  /* 0x0000000b1b1b7c20 */ /* 0x000fe20008400000 */
[----:B------:R-:W-:-:S02]  /*15340*/  F2FP.F16.F32.PACK_AB R26, RZ, R26 ;  /* 0x0000001aff1a723e */ /* 0x000fc400000000ff */
[----:B------:R-:W-:Y:S02]  /*15350*/  IADD3.X R5, R3, UR8, RZ, P1, !PT ;  /* 0x0000000803057c10 */ /* 0x000fe40008ffe4ff */
[----:B------:R-:W-:Y:S01]  /*15360*/  ISETP.GT.AND P4, PT, R0, 0x9, P2 ;  /* 0x000000090000780c */ /* 0x000fe20001784270 */
[----:B------:R-:W-:Y:S01]  /*15370*/  FMUL R28, R28, UR11 ;  /* 0x0000000b1c1c7c20 */ /* 0x000fe20008400000 */
[----:B------:R-:W-:Y:S01]  /*15380*/  FMUL R29, R29, UR11 ;  /* 0x0000000b1d1d7c20 */ /* 0x000fe20008400000 */
[----:B------:R-:W-:Y:S01]  /*15390*/  @P3 STG.E.U16 desc[UR20][R4.64], R26 ;  /* 0x0000001a04003986 */ /* 0x000fe2000c101514 */
[----:B------:R-:W-:Y:S02]  /*153a0*/  F2FP.F16.F32.PACK_AB R27, RZ, R27 ;  /* 0x0000001bff1b723e */ /* 0x000fe400000000ff */
[----:B------:R-:W-:Y:S02]  /*153b0*/  ISETP.GT.AND P3, PT, R0, 0x8, P0 ;  /* 0x000000080000780c */ /* 0x000fe40000764270 */
[----:B------:R-:W-:Y:S01]  /*153c0*/  F2FP.F16.F32.PACK_AB R28, RZ, R28 ;  /* 0x0000001cff1c723e */ /* 0x000fe200000000ff */
[----:B------:R-:W-:Y:S01]  /*153d0*/  FMUL R30, R30, UR11 ;  /* 0x0000000b1e1e7c20 */ /* 0x000fe20008400000 */
[----:B------:R-:W-:Y:S01]  /*153e0*/  F2FP.F16.F32.PACK_AB R29, RZ, R29 ;  /* 0x0000001dff1d723e */ /* 0x000fe200000000ff */
[----:B------:R-:W-:Y:S01]  /*153f0*/  @P6 STG.E.U16 desc[UR20][R4.64+0x2], R27 ;  /* 0x0000021b04006986 */ /* 0x000fe2000c101514 */
[----:B------:R-:W-:-:S03]  /*15400*/  ISETP.GT.AND P6, PT, R0, 0x9, P0 ;  /* 0x000000090000780c */ /* 0x000fc600007c4270 */
[----:B------:R-:W-:Y:S01]  /*15410*/  @P5 STG.E.U16 desc[UR20][R2.64+0x10], R28 ;  /* 0x0000101c02005986 */ /* 0x000fe2000c101514 */
[C---:B------:R-:W-:Y:S01]  /*15420*/  ISETP.GT.AND P5, PT, R0.reuse, 0x10, P2 ;  /* 0x000000100000780c */ /* 0x040fe200017a4270 */
[----:B------:R-:W-:Y:S01]  /*15430*/  FMUL R31, R31, UR11 ;  /* 0x0000000b1f1f7c20 */ /* 0x000fe20008400000 */
[----:B------:R-:W-:Y:S01]  /*15440*/  F2FP.F16.F32.PACK_AB R30, RZ, R30 ;  /* 0x0000001eff1e723e */ /* 0x000fe200000000ff */
[----:B------:R-:W-:Y:S01]  /*15450*/  @P4 STG.E.U16 desc[UR20][R2.64+0x12], R29 ;  /* 0x0000121d02004986 */ /* 0x000fe2000c101514 */
[----:B------:R-:W-:Y:S01]  /*15460*/  ISETP.GT.AND P4, PT, R0, 0x11, P2 ;  /* 0x000000110000780c */ /* 0x000fe20001784270 */
[----:B------:R-:W-:Y:S01]  /*15470*/  FMUL R32, R32, UR11 ;  /* 0x0000000b20207c20 */ /* 0x000fe20008400000 */
[----:B------:R-:W-:Y:S01]  /*15480*/  FMUL R33, R33, UR11 ;  /* 0x0000000b21217c20 */ /* 0x000fe20008400000 */
[----:B------:R-:W-:Y:S01]  /*15490*/  @P3 STG.E.U16 desc[UR20][R4.64+0x10], R30 ;  /* 0x0000101e04003986 */ /* 0x000fe2000c101514 */
[----:B------:R-:W-:Y:S02]  /*154a0*/  F2FP.F16.F32.PACK_AB R31, RZ, R31 ;  /* 0x0000001fff1f723e */ /* 0x000fe400000000ff */
[----:B------:R-:W-:-:S02]  /*154b0*/  ISETP.GT.AND P3, PT, R0, 0x10, P0 ;  /* 0x000000100000780c */ /* 0x000fc40000764270 */
[----:B------:R-:W-:Y:S01]  /*154c0*/  F2FP.F16.F32.PACK_AB R32, RZ, R32 ;  /* 0x00000020ff20723e */ /* 0x000fe200000000ff */
[----:B------:R-:W-:Y:S01]  /*154d0*/  FMUL R34, R34, UR11 ;  /* 0x0000000b22227c20 */ /* 0x000fe20008400000 */
[----:B------:R-:W-:Y:S01]  /*154e0*/  F2FP.F16.F32.PACK_AB R33, RZ, R33 ;  /* 0x00000021ff21723e */ /* 0x000fe200000000ff */
[----:B------:R-:W-:Y:S01]  /*154f0*/  @P6 STG.E.U16 desc[UR20][R4.64+0x12], R31 ;  /* 0x0000121f04006986 */ /* 0x000fe2000c101514 */
[----:B------:R-:W-:-:S03]  /*15500*/  ISETP.GT.AND P6, PT, R0, 0x11, P0 ;  /* 0x000000110000780c */ /* 0x000fc600007c4270 */
[----:B------:R-:W-:Y:S01]  /*15510*/  @P5 STG.E.U16 desc[UR20][R2.64+0x20], R32 ;  /* 0x0000202002005986 */ /* 0x000fe2000c101514 */
[----:B------:R-:W-:-:S03]  /*15520*/  F2FP.F16.F32.PACK_AB R34, RZ, R34 ;  /* 0x00000022ff22723e */ /* 0x000fc600000000ff */
[----:B------:R-:W-:Y:S01]  /*15530*/  @P4 STG.E.U16 desc[UR20][R2.64+0x22], R33 ;  /* 0x0000222102004986 */ /* 0x000fe2000c101514 */
[C---:B------:R-:W-:Y:S01]  /*15540*/  ISETP.GT.AND P4, PT, R0.reuse, 0x18, P2 ;  /* 0x000000180000780c */ /* 0x040fe20001784270 */
[----:B------:R-:W-:Y:S01]  /*15550*/  FMUL R35, R35, UR11 ;  /* 0x0000000b23237c20 */ /* 0x000fe20008400000 */
[----:B------:R-:W-:Y:S01]  /*15560*/  ISETP.GT.AND P5, PT, R0, 0x19, P2 ;  /* 0x000000190000780c */ /* 0x000fe200017a4270 */
[----:B------:R-:W-:Y:S01]  /*15570*/  FMUL R36, R36, UR11 ;  /* 0x0000000b24247c20 */ /* 0x000fe20008400000 */
[----:B------:R-:W-:Y:S01]  /*15580*/  FMUL R37, R37, UR11 ;  /* 0x0000000b25257c20 */ /* 0x000fe20008400000 */
[----:B------:R-:W-:Y:S01]  /*15590*/  @P3 STG.E.U16 desc[UR20][R4.64+0x20], R34 ;  /* 0x0000202204003986 */ /* 0x000fe2000c101514 */
[----:B------:R-:W-:Y:S02]  /*155a0*/  ISETP.GT.AND P3, PT, R0, 0x18, P0 ;  /* 0x000000180000780c */ /* 0x000fe40000764270 */
[----:B------:R-:W-:Y:S01]  /*155b0*/  F2FP.F16.F32.PACK_AB R35, RZ, R35 ;  /* 0x00000023ff23723e */ /* 0x000fe200000000ff */
[----:B------:R-:W-:Y:S01]  /*155c0*/  FMUL R38, R38, UR11 ;  /* 0x0000000b26267c20 */ /* 0x000fe20008400000 */
[----:B------:R-:W-:-:S02]  /*155d0*/  F2FP.F16.F32.PACK_AB R36, RZ, R36 ;  /* 0x00000024ff24723e */ /* 0x000fc400000000ff */
[----:B------:R-:W-:Y:S01]  /*155e0*/  F2FP.F16.F32.PACK_AB R37, RZ, R37 ;  /* 0x00000025ff25723e */ /* 0x000fe200000000ff */
[----:B------:R-:W-:Y:S01]  /*155f0*/  @P6 STG.E.U16 desc[UR20][R4.64+0x22], R35 ;  /* 0x0000222304006986 */ /* 0x000fe2000c101514 */
[----:B------:R-:W-:-:S03]  /*15600*/  F2FP.F16.F32.PACK_AB R38, RZ, R38 ;  /* 0x00000026ff26723e */ /* 0x000fc600000000ff */
[----:B------:R-:W-:Y:S01]  /*15610*/  @P4 STG.E.U16 desc[UR20][R2.64+0x30], R36 ;  /* 0x0000302402004986 */ /* 0x000fe2000c101514 */
[C---:B------:R-:W-:Y:S02]  /*15620*/  ISETP.GT.AND P4, PT, R0.reuse, 0x19, P0 ;  /* 0x000000190000780c */ /* 0x040fe40000784270 */
[C---:B------:R-:W-:Y:S01]  /*15630*/  ISETP.GT.AND P6, PT, R0.reuse, 0x20, P2 ;  /* 0x000000200000780c */ /* 0x040fe200017c4270 */
[----:B------:R-:W-:Y:S01]  /*15640*/  @P5 STG.E.U16 desc[UR20][R2.64+0x32], R37 ;  /* 0x0000322502005986 */ /* 0x000fe2000c101514 */
[----:B------:R-:W-:Y:S01]  /*15650*/  ISETP.GT.AND P5, PT, R0, 0x21, P2 ;  /* 0x000000210000780c */ /* 0x000fe200017a4270 */
[----:B------:R-:W-:Y:S01]  /*15660*/  FMUL R39, R39, UR11 ;  /* 0x0000000b27277c20 */ /* 0x000fe20008400000 */
[----:B------:R-:W-:Y:S01]  /*15670*/  FMUL R40, R40, UR11 ;  /* 0x0000000b28287c20 */ /* 0x000fe20008400000 */
[----:B------:R-:W-:Y:S01]  /*15680*/  FMUL R41, R41, UR11 ;  /* 0x0000000b29297c20 */ /* 0x000fe20008400000 */
[----:B------:R-:W-:Y:S01]  /*15690*/  @P3 STG.E.U16 desc[UR20][R4.64+0x30], R38 ;  /* 0x0000302604003986 */ /* 0x000fe2000c101514 */
[----:B------:R-:W-:Y:S01]  /*156a0*/  ISETP.GT.AND P3, PT, R0, 0x20, P0 ;  /* 0x000000200000780c */ /* 0x000fe20000764270 */
[----:B------:R-:W-:Y:S01]  /*156b0*/  FMUL R42, R42, UR11 ;  /* 0x0000000b2a2a7c20 */ /* 0x000fe20008400000 */
[----:B------:R-:W-:-:S02]  /*156c0*/  F2FP.F16.F32.PACK_AB R39, RZ, R39 ;  /* 0x00000027ff27723e */ /* 0x000fc400000000ff */
[----:B------:R-:W-:Y:S02]  /*156d0*/  F2FP.F16.F32.PACK_AB R40, RZ, R40 ;  /* 0x00000028ff28723e */ /* 0x000fe400000000ff */
[----:B------:R-:W-:Y:S01]  /*156e0*/  F2FP.F16.F32.PACK_AB R41, RZ, R41 ;  /* 0x00000029ff29723e */ /* 0x000fe200000000ff */
[----:B------:R-:W-:Y:S01]  /*156f0*/  @P4 STG.E.U16 desc[UR20][R4.64+0x32], R39 ;  /* 0x0000322704004986 */ /* 0x000fe2000c101514 */
[----:B------:R-:W-:Y:S02]  /*15700*/  F2FP.F16.F32.PACK_AB R42, RZ, R42 ;  /* 0x0000002aff2a723e */ /* 0x000fe400000000ff */
        /* <DEDUP_REMOVED lines=31> */
[----:B------:R-:W-:-:S03]  /*15900*/  F2FP.F16.F32.PACK_AB R50, RZ, R50 ;  /* 0x00000032ff32723e */ /* 0x000fc600000000ff */
[----:B------:R-:W-:Y:S01]  /*15910*/  @P6 STG.E.U16 desc[UR20][R2.64+0x60], R48 ;  /* 0x0000603002006986 */ /* 0x000fe2000c101514 */
[----:B--2---:R-:W-:-:S03]  /*15920*/  IADD3.X R7, R3, UR8, RZ, P1, !PT ;  /* 0x0000000803077c10 */ /* 0x004fc60008ffe4ff */
[----:B------:R-:W-:Y:S01]  /*15930*/  @P5 STG.E.U16 desc[UR20][R2.64+0x62], R49 ;  /* 0x0000623102005986 */ /* 0x000fe2000c101514 */
[C---:B------:R-:W-:Y:S02]  /*15940*/  ISETP.GT.AND P5, PT, R0.reuse, 0x31, P0 ;  /* 0x000000310000780c */ /* 0x040fe400007a4270 */
[C---:B------:R-:W-:Y:S01]  /*15950*/  ISETP.GT.AND P1, PT, R0.reuse, 0x38, P0 ;  /* 0x000000380000780c */ /* 0x040fe20000724270 */
[----:B------:R1:W-:Y:S01]  /*15960*/  @P3 STG.E.U16 desc[UR20][R4.64+0x60], R50 ;  /* 0x0000603204003986 */ /* 0x0003e2000c101514 */
[C---:B------:R-:W-:Y:S02]  /*15970*/  ISETP.GT.AND P3, PT, R0.reuse, 0x39, P0 ;  /* 0x000000390000780c */ /* 0x040fe40000764270 */
[C---:B------:R-:W-:Y:S01]  /*15980*/  ISETP.GT.AND P6, PT, R0.reuse, 0x38, P2 ;  /* 0x000000380000780c */ /* 0x040fe200017c4270 */
[----:B------:R-:W-:Y:S01]  /*15990*/  FMUL R51, R51, UR11 ;  /* 0x0000000b33337c20 */ /* 0x000fe20008400000 */
[----:B------:R-:W-:Y:S01]  /*159a0*/  ISETP.GT.AND P4, PT, R0, 0x39, P2 ;  /* 0x000000390000780c */ /* 0x000fe20001784270 */
[----:B------:R-:W-:Y:S01]  /*159b0*/  FMUL R52, R52, UR11 ;  /* 0x0000000b34347c20 */ /* 0x000fe20008400000 */
[----:B------:R-:W-:Y:S01]  /*159c0*/  FMUL R53, R53, UR11 ;  /* 0x0000000b35357c20 */ /* 0x000fe20008400000 */
[----:B------:R-:W-:Y:S01]  /*159d0*/  FMUL R54, R54, UR11 ;  /* 0x0000000b36367c20 */ /* 0x000fe20008400000 */
[----:B------:R-:W-:Y:S01]  /*159e0*/  FMUL R55, R55, UR11 ;  /* 0x0000000b37377c20 */ /* 0x000fe20008400000 */
[----:B------:R-:W-:Y:S01]  /*159f0*/  F2FP.F16.F32.PACK_AB R51, RZ, R51 ;  /* 0x00000033ff33723e */ /* 0x000fe200000000ff */
[----:B------:R-:W-:Y:S01]  /*15a00*/  @P5 IMAD.MOV.U32 R6, RZ, RZ, R4 ;  /* 0x000000ffff065224 */ /* 0x000fe200078e0004 */
[----:B------:R-:W-:Y:S01]  /*15a10*/  F2FP.F16.F32.PACK_AB R52, RZ, R52 ;  /* 0x00000034ff34723e */ /* 0x000fe200000000ff */
[--C-:B-1----:R-:W-:Y:S01]  /*15a20*/  @P1 IMAD.MOV.U32 R5, RZ, RZ, R7.reuse ;  /* 0x000000ffff051224 */ /* 0x102fe200078e0007 */
[----:B------:R-:W-:Y:S01]  /*15a30*/  F2FP.F16.F32.PACK_AB R53, RZ, R53 ;  /* 0x00000035ff35723e */ /* 0x000fe200000000ff */
[C---:B------:R-:W-:Y:S01]  /*15a40*/  VIADD R8, R2.reuse, UR9 ;  /* 0x0000000902087c36 */ /* 0x040fe20008000000 */
[----:B------:R-:W-:Y:S01]  /*15a50*/  F2FP.F16.F32.PACK_AB R54, RZ, R54 ;  /* 0x00000036ff36723e */ /* 0x000fe200000000ff */
[----:B------:R-:W-:Y:S01]  /*15a60*/  @P3 IMAD.MOV.U32 R9, RZ, RZ, R7 ;  /* 0x000000ffff093224 */ /* 0x000fe200078e0007 */
[----:B------:R-:W-:Y:S01]  /*15a70*/  IADD3 R4, R2, UR9, RZ ;  /* 0x0000000902047c10 */ /* 0x000fe2000fffe0ff */
[----:B------:R-:W-:Y:S01]  /*15a80*/  @P5 STG.E.U16 desc[UR20][R6.64+0x62], R51 ;  /* 0x0000623306005986 */ /* 0x000fe2000c101514 */
[----:B------:R-:W-:-:S03]  /*15a90*/  F2FP.F16.F32.PACK_AB R55, RZ, R55 ;  /* 0x00000037ff37723e */ /* 0x000fc600000000ff */
[----:B------:R-:W-:Y:S04]  /*15aa0*/  @P6 STG.E.U16 desc[UR20][R2.64+0x70], R52 ;  /* 0x0000703402006986 */ /* 0x000fe8000c101514 */
[----:B------:R-:W-:Y:S04]  /*15ab0*/  @P4 STG.E.U16 desc[UR20][R2.64+0x72], R53 ;  /* 0x0000723502004986 */ /* 0x000fe8000c101514 */
[----:B------:R-:W-:Y:S01]  /*15ac0*/  @P1 STG.E.U16 desc[UR20][R4.64+0x70], R54 ;  /* 0x0000703604001986 */ /* 0x000fe2000c101514 */
[----:B------:R-:W-:-:S03]  /*15ad0*/  ISETP.GT.AND P1, PT, R0, 0x40, P0 ;  /* 0x000000400000780c */ /* 0x000fc60000724270 */
[----:B------:R1:W-:Y:S01]  /*15ae0*/  @P3 STG.E.U16 desc[UR20][R8.64+0x72], R55 ;  /* 0x0000723708003986 */ /* 0x0003e2000c101514 */
[C---:B------:R-:W-:Y:S02]  /*15af0*/  ISETP.GT.AND P3, PT, R0.reuse, 0x41, P0 ;  /* 0x000000410000780c */ /* 0x040fe40000764270 */
[C---:B------:R-:W-:Y:S02]  /*15b00*/  ISETP.GT.AND P4, PT, R0.reuse, 0x40, P2 ;  /* 0x000000400000780c */ /* 0x040fe40001784270 */
[----:B------:R-:W-:Y:S01]  /*15b10*/  ISETP.GT.AND P5, PT, R0, 0x41, P2 ;  /* 0x000000410000780c */ /* 0x000fe200017a4270 */
[----:B------:R-:W-:Y:S01]  /*15b20*/  FMUL R56, R56, UR11 ;  /* 0x0000000b38387c20 */ /* 0x000fe20008400000 */
[----:B------:R-:W-:Y:S01]  /*15b30*/  FMUL R57, R57, UR11 ;  /* 0x0000000b39397c20 */ /* 0x000fe20008400000 */
[----:B------:R-:W-:Y:S01]  /*15b40*/  FMUL R58, R58, UR11 ;  /* 0x0000000b3a3a7c20 */ /* 0x000fe20008400000 */
[----:B------:R-:W-:Y:S02]  /*15b50*/  FMUL R59, R59, UR11 ;  /* 0x0000000b3b3b7c20 */ /* 0x000fe40008400000 */
[----:B------:R-:W-:-:S02]  /*15b60*/  F2FP.F16.F32.PACK_AB R56, RZ, R56 ;  /* 0x00000038ff38723e */ /* 0x000fc400000000ff */
[----:B------:R-:W-:Y:S01]  /*15b70*/  F2FP.F16.F32.PACK_AB R57, RZ, R57 ;  /* 0x00000039ff39723e */ /* 0x000fe200000000ff */
[----:B-1----:R-:W-:Y:S01]  /*15b80*/  @P3 IMAD.MOV.U32 R9, RZ, RZ, R7 ;  /* 0x000000ffff093224 */ /* 0x002fe200078e0007 */
[----:B------:R-:W-:Y:S02]  /*15b90*/  F2FP.F16.F32.PACK_AB R58, RZ, R58 ;  /* 0x0000003aff3a723e */ /* 0x000fe400000000ff */
[----:B------:R-:W-:Y:S02]  /*15ba0*/  @P1 MOV R5, R7 ;  /* 0x0000000700051202 */ /* 0x000fe40000000f00 */
[----:B------:R-:W-:Y:S01]  /*15bb0*/  F2FP.F16.F32.PACK_AB R59, RZ, R59 ;  /* 0x0000003bff3b723e */ /* 0x000fe200000000ff */
[----:B------:R-:W-:Y:S04]  /*15bc0*/  @P4 STG.E.U16 desc[UR20][R2.64+0x80], R56 ;  /* 0x0000803802004986 */ /* 0x000fe8000c101514 */
[----:B------:R-:W-:Y:S04]  /*15bd0*/  @P5 STG.E.U16 desc[UR20][R2.64+0x82], R57 ;  /* 0x0000823902005986 */ /* 0x000fe8000c101514 */
[----:B------:R1:W-:Y:S01]  /*15be0*/  @P1 STG.E.U16 desc[UR20][R4.64+0x80], R58 ;  /* 0x0000803a04001986 */ /* 0x0003e2000c101514 */
        /* <DEDUP_REMOVED lines=9> */
[----:B------:R-:W-:Y:S01]  /*15c80*/  F2FP.F16.F32.PACK_AB R60, RZ, R60 ;  /* 0x0000003cff3c723e */ /* 0x000fe200000000ff */
[--C-:B-1----:R-:W-:Y:S01]  /*15c90*/  @P1 IMAD.MOV.U32 R5, RZ, RZ, R7.reuse ;  /* 0x000000ffff051224 */ /* 0x102fe200078e0007 */
[----:B------:R-:W-:Y:S01]  /*15ca0*/  F2FP.F16.F32.PACK_AB R61, RZ, R61 ;  /* 0x0000003dff3d723e */ /* 0x000fe200000000ff */
[----:B--2---:R-:W-:Y:S01]  /*15cb0*/  @P3 IMAD.MOV.U32 R9, RZ, RZ, R7 ;  /* 0x000000ffff093224 */ /* 0x004fe200078e0007 */
[----:B------:R-:W-:-:S02]  /*15cc0*/  F2FP.F16.F32.PACK_AB R62, RZ, R62 ;  /* 0x0000003eff3e723e */ /* 0x000fc400000000ff */
[----:B------:R-:W-:Y:S01]  /*15cd0*/  F2FP.F16.F32.PACK_AB R63, RZ, R63 ;  /* 0x0000003fff3f723e */ /* 0x000fe200000000ff */
[----:B------:R-:W-:Y:S01]  /*15ce0*/  @P4 STG.E.U16 desc[UR20][R2.64+0x90], R60 ;  /* 0x0000903c02004986 */ /* 0x000fe2000c101514 */
[----:B------:R-:W-:-:S03]  /*15cf0*/  ISETP.GT.AND P4, PT, R0, 0x50, P2 ;  /* 0x000000500000780c */ /* 0x000fc60001784270 */
[----:B------:R-:W-:Y:S01]  /*15d00*/  @P5 STG.E.U16 desc[UR20][R2.64+0x92], R61 ;  /* 0x0000923d02005986 */ /* 0x000fe2000c101514 */
[----:B------:R-:W-:-:S03]  /*15d10*/  FMUL R64, R64, UR11 ;  /* 0x0000000b40407c20 */ /* 0x000fc60008400000 */
[----:B------:R-:W-:Y:S01]  /*15d20*/  @P1 STG.E.U16 desc[UR20][R4.64+0x90], R62 ;  /* 0x0000903e04001986 */ /* 0x000fe2000c101514 */
[----:B------:R-:W-:-:S03]  /*15d30*/  ISETP.GT.AND P1, PT, R0, 0x50, P0 ;  /* 0x000000500000780c */ /* 0x000fc60000724270 */
[----:B------:R1:W-:Y:S01]  /*15d40*/  @P3 STG.E.U16 desc[UR20][R8.64+0x92], R63 ;  /* 0x0000923f08003986 */ /* 0x0003e2000c101514 */
        /* <DEDUP_REMOVED lines=9> */
[----:B------:R-:W-:Y:S01]  /*15de0*/  F2FP.F16.F32.PACK_AB R66, RZ, R66 ;  /* 0x00000042ff42723e */ /* 0x000fe200000000ff */
[----:B-1----:R-:W-:Y:S01]  /*15df0*/  @P3 IMAD.MOV.U32 R9, RZ, RZ, R7 ;  /* 0x000000ffff093224 */ /* 0x002fe200078e0007 */
[----:B------:R-:W-:Y:S01]  /*15e00*/  @P1 MOV R5, R7 ;  /* 0x0000000700051202 */ /* 0x000fe20000000f00 */
[----:B------:R-:W-:Y:S01]  /*15e10*/  FMUL R68, R68, UR11 ;  /* 0x0000000b44447c20 */ /* 0x000fe20008400000 */
[----:B------:R-:W-:Y:S01]  /*15e20*/  F2FP.F16.F32.PACK_AB R67, RZ, R67 ;  /* 0x00000043ff43723e */ /* 0x000fe200000000ff */
[----:B------:R-:W-:Y:S04]  /*15e30*/  @P5 STG.E.U16 desc[UR20][R2.64+0xa2], R65 ;  /* 0x0000a24102005986 */ /* 0x000fe8000c101514 */
[----:B------:R1:W-:Y:S01]  /*15e40*/  @P1 STG.E.U16 desc[UR20][R4.64+0xa0], R66 ;  /* 0x0000a04204001986 */ /* 0x0003e2000c101514 */
[----:B------:R-:W-:-:S02]  /*15e50*/  ISETP.GT.AND P1, PT, R0, 0x58, P0 ;  /* 0x000000580000780c */ /* 0x000fc40000724270 */
[----:B------:R-:W-:Y:S01]  /*15e60*/  F2FP.F16.F32.PACK_AB R68, RZ, R68 ;  /* 0x00000044ff44723e */ /* 0x000fe200000000ff */
[----:B------:R2:W-:Y:S01]  /*15e70*/  @P3 STG.E.U16 desc[UR20][R8.64+0xa2], R67 ;  /* 0x0000a24308003986 */ /* 0x0005e2000c101514 */
[C---:B------:R-:W-:Y:S02]  /*15e80*/  ISETP.GT.AND P3, PT, R0.reuse, 0x59, P0 ;  /* 0x000000590000780c */ /* 0x040fe40000764270 */
[C---:B------:R-:W-:Y:S01]  /*15e90*/  ISETP.GT.AND P5, PT, R0.reuse, 0x59, P2 ;  /* 0x000000590000780c */ /* 0x040fe200017a4270 */
[----:B------:R-:W-:Y:S01]  /*15ea0*/  FMUL R69, R69, UR11 ;  /* 0x0000000b45457c20 */ /* 0x000fe20008400000 */
[----:B------:R-:W-:Y:S01]  /*15eb0*/  @P4 STG.E.U16 desc[UR20][R2.64+0xb0], R68 ;  /* 0x0000b04402004986 */ /* 0x000fe2000c101514 */
[----:B------:R-:W-:Y:S01]  /*15ec0*/  ISETP.GT.AND P4, PT, R0, 0x60, P2 ;  /* 0x000000600000780c */ /* 0x000fe20001784270 */
[----:B------:R-:W-:Y:S01]  /*15ed0*/  FMUL R70, R70, UR11 ;  /* 0x0000000b46467c20 */ /* 0x000fe20008400000 */
[----:B------:R-:W-:Y:S01]  /*15ee0*/  FMUL R71, R71, UR11 ;  /* 0x0000000b47477c20 */ /* 0x000fe20008400000 */
[----:B------:R-:W-:Y:S01]  /*15ef0*/  FMUL R72, R72, UR11 ;  /* 0x0000000b48487c20 */ /* 0x000fe20008400000 */
[----:B------:R-:W-:Y:S01]  /*15f00*/  F2FP.F16.F32.PACK_AB R69, RZ, R69 ;  /* 0x00000045ff45723e */ /* 0x000fe200000000ff */
[----:B-1----:R-:W-:Y:S01]  /*15f10*/  @P1 IMAD.MOV.U32 R5, RZ, RZ, R7 ;  /* 0x000000ffff051224 */ /* 0x002fe200078e0007 */
[----:B------:R-:W-:-:S02]  /*15f20*/  F2FP.F16.F32.PACK_AB R70, RZ, R70 ;  /* 0x00000046ff46723e */ /* 0x000fc400000000ff */
[----:B------:R-:W-:Y:S01]  /*15f30*/  F2FP.F16.F32.PACK_AB R71, RZ, R71 ;  /* 0x00000047ff47723e */ /* 0x000fe200000000ff */
[----:B--2---:R-:W-:Y:S01]  /*15f40*/  @P3 IMAD.MOV.U32 R9, RZ, RZ, R7 ;  /* 0x000000ffff093224 */ /* 0x004fe200078e0007 */
[----:B------:R-:W-:Y:S01]  /*15f50*/  F2FP.F16.F32.PACK_AB R72, RZ, R72 ;  /* 0x00000048ff48723e */ /* 0x000fe200000000ff */
[----:B------:R-:W-:Y:S01]  /*15f60*/  @P5 STG.E.U16 desc[UR20][R2.64+0xb2], R69 ;  /* 0x0000b24502005986 */ /* 0x000fe2000c101514 */
[C---:B------:R-:W-:Y:S01]  /*15f70*/  ISETP.GT.AND P5, PT, R0.reuse, 0x61, P2 ;  /* 0x000000610000780c */ /* 0x040fe200017a4270 */
[----:B------:R-:W-:Y:S02]  /*15f80*/  FMUL R73, R73, UR11 ;  /* 0x0000000b49497c20 */ /* 0x000fe40008400000 */
[----:B------:R1:W-:Y:S04]  /*15f90*/  @P1 STG.E.U16 desc[UR20][R4.64+0xb0], R70 ;  /* 0x0000b04604001986 */ /* 0x0003e8000c101514 */
[----:B------:R2:W-:Y:S01]  /*15fa0*/  @P3 STG.E.U16 desc[UR20][R8.64+0xb2], R71 ;  /* 0x0000b24708003986 */ /* 0x0005e2000c101514 */
[----:B------:R-:W-:-:S03]  /*15fb0*/  ISETP.GT.AND P3, PT, R0, 0x60, P0 ;  /* 0x000000600000780c */ /* 0x000fc60000764270 */
[----:B------:R-:W-:Y:S01]  /*15fc0*/  @P4 STG.E.U16 desc[UR20][R2.64+0xc0], R72 ;  /* 0x0000c04802004986 */ /* 0x000fe2000c101514 */
[----:B------:R-:W-:Y:S02]  /*15fd0*/  ISETP.GT.AND P4, PT, R0, 0x61, P0 ;  /* 0x000000610000780c */ /* 0x000fe40000784270 */
[----:B------:R-:W-:Y:S01]  /*15fe0*/  F2FP.F16.F32.PACK_AB R73, RZ, R73 ;  /* 0x00000049ff49723e */ /* 0x000fe200000000ff */
[----:B------:R-:W-:Y:S01]  /*15ff0*/  FMUL R74, R74, UR11 ;  /* 0x0000000b4a4a7c20 */ /* 0x000fe20008400000 */
[----:B------:R-:W-:Y:S01]  /*16000*/  FMUL R75, R75, UR11 ;  /* 0x0000000b4b4b7c20 */ /* 0x000fe20008400000 */
[C---:B------:R-:W-:Y:S02]  /*16010*/  ISETP.GT.AND P1, PT, R0.reuse, 0x69, P2 ;  /* 0x000000690000780c */ /* 0x040fe40001724270 */
[----:B------:R-:W-:Y:S01]  /*16020*/  @P5 STG.E.U16 desc[UR20][R2.64+0xc2], R73 ;  /* 0x0000c24902005986 */ /* 0x000fe2000c101514 */
[----:B------:R-:W-:Y:S01]  /*16030*/  ISETP.GT.AND P5, PT, R0, 0x68, P2 ;  /* 0x000000680000780c */ /* 0x000fe200017a4270 */
[----:B------:R-:W-:Y:S01]  /*16040*/  FMUL R76, R76, UR11 ;  /* 0x0000000b4c4c7c20 */ /* 0x000fe20008400000 */
[----:B------:R-:W-:-:S02]  /*16050*/  F2FP.F16.F32.PACK_AB R74, RZ, R74 ;  /* 0x0000004aff4a723e */ /* 0x000fc400000000ff */
[----:B-1----:R-:W-:Y:S01]  /*16060*/  @P3 MOV R5, R7 ;  /* 0x0000000700053202 */ /* 0x002fe20000000f00 */
[----:B--2---:R-:W-:Y:S01]  /*16070*/  @P4 IMAD.MOV.U32 R9, RZ, RZ, R7 ;  /* 0x000000ffff094224 */ /* 0x004fe200078e0007 */
[----:B------:R-:W-:Y:S01]  /*16080*/  F2FP.F16.F32.PACK_AB R75, RZ, R75 ;  /* 0x0000004bff4b723e */ /* 0x000fe200000000ff */
[----:B------:R-:W-:Y:S01]  /*16090*/  FMUL R77, R77, UR11 ;  /* 0x0000000b4d4d7c20 */ /* 0x000fe20008400000 */
[----:B------:R-:W-:Y:S01]  /*160a0*/  F2FP.F16.F32.PACK_AB R76, RZ, R76 ;  /* 0x0000004cff4c723e */ /* 0x000fe200000000ff */
[----:B------:R1:W-:Y:S01]  /*160b0*/  @P3 STG.E.U16 desc[UR20][R4.64+0xc0], R74 ;  /* 0x0000c04a04003986 */ /* 0x0003e2000c101514 */
[C---:B------:R-:W-:Y:S02]  /*160c0*/  ISETP.GT.AND P3, PT, R0.reuse, 0x68, P0 ;  /* 0x000000680000780c */ /* 0x040fe40000764270 */
[----:B------:R-:W-:Y:S01]  /*160d0*/  F2FP.F16.F32.PACK_AB R77, RZ, R77 ;  /* 0x0000004dff4d723e */ /* 0x000fe200000000ff */
[----:B------:R2:W-:Y:S01]  /*160e0*/  @P4 STG.E.U16 desc[UR20][R8.64+0xc2], R75 ;  /* 0x0000c24b08004986 */ /* 0x0005e2000c101514 */
[----:B------:R-:W-:-:S03]  /*160f0*/  ISETP.GT.AND P4, PT, R0, 0x69, P0 ;  /* 0x000000690000780c */ /* 0x000fc60000784270 */
[----:B------:R-:W-:Y:S01]  /*16100*/  @P5 STG.E.U16 desc[UR20][R2.64+0xd0], R76 ;  /* 0x0000d04c02005986 */ /* 0x000fe2000c101514 */
[----:B------:R-:W-:-:S03]  /*16110*/  FMUL R78, R78, UR11 ;  /* 0x0000000b4e4e7c20 */ /* 0x000fc60008400000 */
[----:B------:R-:W-:Y:S01]  /*16120*/  @P1 STG.E.U16 desc[UR20][R2.64+0xd2], R77 ;  /* 0x0000d24d02001986 */ /* 0x000fe2000c101514 */
[----:B------:R-:W-:Y:S01]  /*16130*/  ISETP.GT.AND P1, PT, R0, 0x70, P2 ;  /* 0x000000700000780c */ /* 0x000fe20001724270 */
[----:B------:R-:W-:Y:S01]  /*16140*/  FMUL R79, R79, UR11 ;  /* 0x0000000b4f4f7c20 */ /* 0x000fe20008400000 */
[----:B------:R-:W-:Y:S01]  /*16150*/  FMUL R80, R80, UR11 ;  /* 0x0000000b50507c20 */ /* 0x000fe20008400000 */
[----:B------:R-:W-:Y:S01]  /*16160*/  F2FP.F16.F32.PACK_AB R78, RZ, R78 ;  /* 0x0000004eff4e723e */ /* 0x000fe200000000ff */
[--C-:B-1----:R-:W-:Y:S02]  /*16170*/  @P3 IMAD.MOV.U32 R5, RZ, RZ, R7.reuse ;  /* 0x000000ffff053224 */ /* 0x102fe400078e0007 */
[----:B------:R-:W-:Y:S01]  /*16180*/  F2FP.F16.F32.PACK_AB R79, RZ, R79 ;  /* 0x0000004fff4f723e */ /* 0x000fe200000000ff */
[----:B--2---:R-:W-:Y:S01]  /*16190*/  @P4 IMAD.MOV.U32 R9, RZ, RZ, R7 ;  /* 0x000000ffff094224 */ /* 0x004fe200078e0007 */
[----:B------:R-:W-:Y:S01]  /*161a0*/  F2FP.F16.F32.PACK_AB R80, RZ, R80 ;  /* 0x00000050ff50723e */ /* 0x000fe200000000ff */
[----:B------:R1:W-:Y:S01]  /*161b0*/  @P3 STG.E.U16 desc[UR20][R4.64+0xd0], R78 ;  /* 0x0000d04e04003986 */ /* 0x0003e2000c101514 */
[----:B------:R-:W-:-:S02]  /*161c0*/  ISETP.GT.AND P6, PT, R0, 0x70, P0 ;  /* 0x000000700000780c */ /* 0x000fc400007c4270 */
[C---:B------:R-:W-:Y:S01]  /*161d0*/  ISETP.GT.AND P5, PT, R0.reuse, 0x71, P0 ;  /* 0x000000710000780c */ /* 0x040fe200007a4270 */
        /* <DEDUP_REMOVED lines=9> */
[----:B------:R-:W-:Y:S01]  /*16270*/  FMUL R84, R84, UR11 ;  /* 0x0000000b54547c20 */ /* 0x000fe20008400000 */
[----:B------:R-:W-:Y:S01]  /*16280*/  ISETP.GT.AND P0, PT, R0, 0x79, P0 ;  /* 0x000000790000780c */ /* 0x000fe20000704270 */
[----:B------:R-:W-:Y:S01]  /*16290*/  FMUL R85, R85, UR11 ;  /* 0x0000000b55557c20 */ /* 0x000fe20008400000 */
[----:B------:R-:W-:Y:S01]  /*162a0*/  FMUL R86, R86, UR11 ;  /* 0x0000000b56567c20 */ /* 0x000fe20008400000 */
[----:B------:R-:W-:Y:S01]  /*162b0*/  F2FP.F16.F32.PACK_AB R81, RZ, R81 ;  /* 0x00000051ff51723e */ /* 0x000fe200000000ff */
[--C-:B-1----:R-:W-:Y:S01]  /*162c0*/  @P6 IMAD.MOV.U32 R5, RZ, RZ, R7.reuse ;  /* 0x000000ffff056224 */ /* 0x102fe200078e0007 */
[----:B------:R-:W-:Y:S01]  /*162d0*/  F2FP.F16.F32.PACK_AB R82, RZ, R82 ;  /* 0x00000052ff52723e */ /* 0x000fe200000000ff */
[----:B--2---:R-:W-:Y:S01]  /*162e0*/  @P5 IMAD.MOV.U32 R9, RZ, RZ, R7 ;  /* 0x000000ffff095224 */ /* 0x004fe200078e0007 */
[----:B------:R-:W-:Y:S01]  /*162f0*/  F2FP.F16.F32.PACK_AB R83, RZ, R83 ;  /* 0x00000053ff53723e */ /* 0x000fe200000000ff */
[----:B------:R-:W-:Y:S01]  /*16300*/  @P3 IMAD.MOV.U32 R10, RZ, RZ, R2 ;  /* 0x000000ffff0a3224 */ /* 0x000fe200078e0002 */
[----:B------:R-:W-:Y:S01]  /*16310*/  F2FP.F16.F32.PACK_AB R84, RZ, R84 ;  /* 0x00000054ff54723e */ /* 0x000fe200000000ff */
[--C-:B------:R-:W-:Y:S01]  /*16320*/  @P3 IMAD.MOV.U32 R11, RZ, RZ, R3.reuse ;  /* 0x000000ffff0b3224 */ /* 0x100fe200078e0003 */
[----:B------:R-:W-:Y:S01]  /*16330*/  @P2 MOV R12, R2 ;  /* 0x00000002000c2202 */ /* 0x000fe20000000f00 */
[----:B------:R-:W-:Y:S01]  /*16340*/  @P2 IMAD.MOV.U32 R13, RZ, RZ, R3 ;  /* 0x000000ffff0d2224 */ /* 0x000fe200078e0003 */
[----:B------:R-:W-:Y:S01]  /*16350*/  F2FP.F16.F32.PACK_AB R85, RZ, R85 ;  /* 0x00000055ff55723e */ /* 0x000fe200000000ff */
[----:B------:R3:W-:Y:S01]  /*16360*/  @P1 STG.E.U16 desc[UR20][R2.64+0xe2], R81 ;  /* 0x0000e25102001986 */ /* 0x0007e2000c101514 */
[----:B------:R-:W-:-:S02]  /*16370*/  IADD3 R14, R2, UR9, RZ ;  /* 0x00000009020e7c10 */ /* 0x000fc4000fffe0ff */
[----:B------:R-:W-:Y:S01]  /*16380*/  F2FP.F16.F32.PACK_AB R86, RZ, R86 ;  /* 0x00000056ff56723e */ /* 0x000fe200000000ff */
[----:B------:R3:W-:Y:S01]  /*16390*/  @P6 STG.E.U16 desc[UR20][R4.64+0xe0], R82 ;  /* 0x0000e05204006986 */ /* 0x0007e2000c101514 */
[----:B------:R-:W-:-:S03]  /*163a0*/  @P4 MOV R15, R7 ;  /* 0x00000007000f4202 */ /* 0x000fc60000000f00 */
[----:B------:R3:W-:Y:S01]  /*163b0*/  @P5 STG.E.U16 desc[UR20][R8.64+0xe2], R83 ;  /* 0x0000e25308005986 */ /* 0x0007e2000c101514 */
[----:B------:R-:W-:-:S03]  /*163c0*/  VIADD R16, R2, UR9 ;  /* 0x0000000902107c36 */ /* 0x000fc60008000000 */
[----:B------:R3:W-:Y:S04]  /*163d0*/  @P3 STG.E.U16 desc[UR20][R10.64+0xf0], R84 ;  /* 0x0000f0540a003986 */ /* 0x0007e8000c101514 */
[----:B------:R3:W-:Y:S01]  /*163e0*/  @P2 STG.E.U16 desc[UR20][R12.64+0xf2], R85 ;  /* 0x0000f2550c002986 */ /* 0x0007e2000c101514 */
[----:B------:R-:W-:-:S03]  /*163f0*/  FMUL R87, R87, UR11 ;  /* 0x0000000b57577c20 */ /* 0x000fc60008400000 */
[----:B------:R3:W-:Y:S01]  /*16400*/  @P4 STG.E.U16 desc[UR20][R14.64+0xf0], R86 ;  /* 0x0000f0560e004986 */ /* 0x0007e2000c101514 */
[----:B------:R-:W-:Y:S05]  /*16410*/  @!P0 EXIT ;  /* 0x000000000000894d */ /* 0x000fea0003800000 */
[----:B------:R-:W-:Y:S01]  /*16420*/  F2FP.F16.F32.PACK_AB R87, RZ, R87 ;  /* 0x00000057ff57723e */ /* 0x000fe200000000ff */
[----:B------:R-:W-:-:S05]  /*16430*/  IMAD.MOV.U32 R17, RZ, RZ, R7 ;  /* 0x000000ffff117224 */ /* 0x000fca00078e0007 */
[----:B------:R-:W-:Y:S01]  /*16440*/  STG.E.U16 desc[UR20][R16.64+0xf2], R87 ;  /* 0x0000f25710007986 */ /* 0x000fe2000c101514 */
[----:B------:R-:W-:Y:S05]  /*16450*/  EXIT ;  /* 0x000000000000794d */ /* 0x000fea0003800000 */
.L_x_13:
[----:B------:R-:W-:-:S13]  /*16460*/  ISETP.NE.AND P0, PT, RZ, UR7, PT ;  /* 0x00000007ff007c0c */ /* 0x000fda000bf05270 */
[----:B------:R-:W-:Y:S05]  /*16470*/  @P0 EXIT ;  /* 0x000000000000094d */ /* 0x000fea0003800000 */
[----:B------:R-:W-:-:S13]  /*16480*/  ELECT P0, URZ, PT ;  /* 0x00000000003f782f */ /* 0x000fda0003800000 */
[----:B------:R-:W-:Y:S05]  /*16490*/  @!P0 BRA `(.L_x_528) ;  /* 0x0000000800408947 */ /* 0x000fea0003800000 */
[----:B------:R-:W-:-:S06]  /*164a0*/  UISETP.GE.AND UP0, UPT, UR5, 0x1, UPT ;  /* 0x000000010500788c */ /* 0x000fcc000bf06270 */
[----:B------:R-:W-:-:S13]  /*164b0*/  PLOP3.LUT P0, PT, PT, PT, UP0, 0x80, 0x0 ;  /* 0x000000000000781c */ /* 0x000fda0003f0f008 */
[----:B------:R-:W-:Y:S05]  /*164c0*/  @!P0 BRA `(.L_x_528) ;  /* 0x0000000800348947 */ /* 0x000fea0003800000 */
[----:B------:R-:W0:Y:S01]  /*164d0*/  S2R R2, SR_CgaCtaId ;  /* 0x0000000000027919 */ /* 0x000e220000008800 */
[----:B------:R-:W-:Y:S01]  /*164e0*/  IMAD.SHL.U32 R20, R7, 0x100, RZ ;  /* 0x0000010007147824 */ /* 0x000fe200078e00ff */
[----:B------:R-:W-:Y:S01]  /*164f0*/  ULDC UR8, c[0x0][0x384] ;  /* 0x0000e10000087ab9 */ /* 0x000fe20000000800 */
[----:B------:R-:W-:Y:S01]  /*16500*/  UIADD3 UR7, UR5, 0x1, URZ ;  /* 0x0000000105077890 */ /* 0x000fe2000fffe03f */
[----:B------:R-:W-:Y:S01]  /*16510*/  LOP3.LUT P0, RZ, R6, 0x1f, RZ, 0xc0, !PT ;  /* 0x0000001f06ff7812 */ /* 0x000fe2000780c0ff */
[----:B------:R-:W-:Y:S01]  /*16520*/  IMAD.HI.U32 R4, R20, UR8, RZ ;  /* 0x0000000814047c27 */ /* 0x000fe2000f8e00ff */
[----:B------:R-:W-:Y:S01]  /*16530*/  MOV R3, UR6 ;  /* 0x0000000600037c02 */ /* 0x000fe20008000f00 */
[----:B------:R-:W-:Y:S01]  /*16540*/  ULDC UR9, c[0x0][0x388] ;  /* 0x0000e20000097ab9 */ /* 0x000fe20000000800 */
[C---:B------:R-:W-:Y:S01]  /*16550*/  ISETP.NE.AND P1, PT, R9.reuse, RZ, PT ;  /* 0x000000ff0900720c */ /* 0x040fe20003f25270 */
[----:B------:R-:W-:Y:S01]  /*16560*/  IMAD.SHL.U32 R19, R8, 0x80, RZ ;  /* 0x0000008008137824 */ /* 0x000fe200078e00ff */
[----:B------:R-:W-:Y:S01]  /*16570*/  ISETP.NE.OR P0, PT, R9, RZ, !P0 ;  /* 0x000000ff0900720c */ /* 0x000fe20004705670 */
[----:B------:R-:W-:Y:S01]  /*16580*/  IMAD.MOV.U32 R5, RZ, RZ, 0x1 ;  /* 0x00000001ff057424 */ /* 0x000fe200078e00ff */
[----:B------:R-:W-:-:S02]  /*16590*/  CS2R R6, SRZ ;  /* 0x0000000000067805 */ /* 0x000fc4000001ff00 */
[----:B------:R-:W-:Y:S01]  /*165a0*/  CS2R R8, SRZ ;  /* 0x0000000000087805 */ /* 0x000fe2000001ff00 */
[----:B------:R-:W-:Y:S01]  /*165b0*/  IMAD.MOV.U32 R10, RZ, RZ, RZ ;  /* 0x000000ffff0a7224 */ /* 0x000fe200078e00ff */
[----:B------:R-:W-:Y:S01]  /*165c0*/  LOP3.LUT R3, R3, 0x2, RZ, 0xfc, !PT ;  /* 0x0000000203037812 */ /* 0x000fe200078efcff */
[----:B------:R-:W-:Y:S01]  /*165d0*/  VIADD R21, R19, 0x40 ;  /* 0x0000004013157836 */ /* 0x000fe20000000000 */
[----:B------:R-:W-:Y:S01]  /*165e0*/  SHF.R.U32.HI R4, RZ, UR9, R4 ;  /* 0x00000009ff047c19 */ /* 0x000fe20008011604 */
[----:B------:R-:W-:Y:S02]  /*165f0*/  IMAD.U32 R24, RZ, RZ, UR7 ;  /* 0x00000007ff187e24 */ /* 0x000fe4000f8e00ff */
[C---:B0-----:R-:W-:Y:S01]  /*16600*/  IMAD.SHL.U32 R0, R2.reuse, 0x800, RZ ;  /* 0x0000080002007824 */ /* 0x041fe200078e00ff */
[----:B------:R-:W-:-:S04]  /*16610*/  SHF.L.U32 R2, R2, 0x5, RZ ;  /* 0x0000000502027819 */ /* 0x000fc800000006ff */
[----:B------:R-:W-:-:S07]  /*16620*/  LOP3.LUT R0, R0, 0x800, RZ, 0xc0, !PT ;  /* 0x0000080000007812 */ /* 0x000fce00078ec0ff */
.L_x_532:
[----:B------:R-:W0:Y:S01]  /*16630*/  S2R R12, SR_CgaCtaId ;  /* 0x00000000000c7919 */ /* 0x000e220000008800 */
[----:B------:R-:W-:-:S04]  /*16640*/  MOV R11, 0x400 ;  /* 0x00000400000b7802 */ /* 0x000fc80000000f00 */
[----:B0-----:R-:W-:Y:S02]  /*16650*/  LEA R14, R12, R11, 0x18 ;  /* 0x0000000b0c0e7211 */ /* 0x001fe400078ec0ff */
[----:B------:R-:W-:-:S03]  /*16660*/  SHF.L.U32 R11, R5, 0x1f, RZ ;  /* 0x0000001f050b7819 */ /* 0x000fc600000006ff */
[----:B------:R-:W-:-:S07]  /*16670*/  IMAD R12, R7, 0x8, R14 ;  /* 0x00000008070c7824 */ /* 0x000fce00078e020e */
.L_x_529:
[----:B0-----:R0:W1:Y:S02]  /*16680*/  SYNCS.PHASECHK.TRANS64.TRYWAIT P2, [R12+URZ+0x30020], R11 ;  /* 0x0300200b0c0075a7 */ /* 0x001064000804017f */
[----:B-1----:R-:W-:Y:S05]  /*16690*/  @!P2 NANOSLEEP.SYNCS 0x989680 ;  /* 0x009896800000a95d */ /* 0x002fea0003900000 */
[----:B------:R-:W1:Y:S02]  /*166a0*/  @!P2 SYNCS.PHASECHK.TRANS64 P2, [R12+URZ+0x30020], R11 ;  /* 0x0300200b0c00a5a7 */ /* 0x000e64000804007f */
[----:B-1----:R-:W-:Y:S05]  /*166b0*/  @!P2 BRA `(.L_x_529) ;  /* 0xfffffffc00f0a947 */ /* 0x002fea000383ffff */
[----:B0-----:R-:W0:Y:S02]  /*166c0*/  @!P1 LDC R11, c[0x0][0x580] ;  /* 0x00016000ff0b9b82 */ /* 0x001e240000000800 */
[----:B0-----:R0:W-:Y:S02]  /*166d0*/  @!P1 SYNCS.ARRIVE.TRANS64 RZ, [R12+URZ+0x30000], R11 ;  /* 0x0300000b0cff99a7 */ /* 0x0011e4000800003f */
[----:B0-----:R-:W-:-:S04]  /*166e0*/  PRMT R11, R3, 0x9910, RZ ;  /* 0x00009910030b7816 */ /* 0x001fc800000000ff */
[----:B------:R-:W-:-:S13]  /*166f0*/  ISETP.NE.AND P2, PT, R11, 0x2, PT ;  /* 0x000000020b00780c */ /* 0x000fda0003f45270 */
[----:B------:R-:W-:Y:S05]  /*16700*/  @P2 BRA `(.L_x_530) ;  /* 0x0000000000042947 */ /* 0x000fea0003800000 */
[----:B------:R-:W-:Y:S01]  /*16710*/  BPT.TRAP 0x1 ;  /* 0x000000040000795c */ /* 0x000fe20000300000 */
.L_x_530:
[----:B------:R-:W-:Y:S05]  /*16720*/  @P0 BRA `(.L_x_531) ;  /* 0x0000000000040947 */ /* 0x000fea0003800000 */
[----:B------:R-:W-:Y:S01]  /*16730*/  BPT.TRAP 0x1 ;  /* 0x000000040000795c */ /* 0x000fe20000300000 */
.L_x_531:
[----:B------:R-:W0:Y:S01]  /*16740*/  LDC R13, c[0x0][0x380] ;  /* 0x0000e000ff0d7b82 */ /* 0x000e220000000800 */
[----:B------:R-:W-:Y:S01]  /*16750*/  R2UR UR7, R4 ;  /* 0x00000000040772ca */ /* 0x000fe200000e0000 */
[----:B------:R-:W-:Y:S01]  /*16760*/  ULDC UR19, c[0x0][0x38c] ;  /* 0x0000e30000137ab9 */ /* 0x000fe20000000800 */
[----:B------:R-:W-:Y:S01]  /*16770*/  R2UR UR15, R20 ;  /* 0x00000000140f72ca */ /* 0x000fe200000e0000 */
[----:B------:R-:W-:Y:S01]  /*16780*/  UISETP.NE.AND UP0, UPT, UR19, 0x1, UPT ;  /* 0x000000011300788c */ /* 0x000fe2000bf05270 */
[----:B------:R-:W-:Y:S01]  /*16790*/  R2UR UR12, R14 ;  /* 0x000000000e0c72ca */ /* 0x000fe200000e0000 */
[----:B------:R-:W-:Y:S01]  /*167a0*/  ULDC UR23, c[0x0][0x398] ;  /* 0x0000e60000177ab9 */ /* 0x000fe20000000800 */
[----:B------:R-:W-:Y:S01]  /*167b0*/  R2UR UR25, R12 ;  /* 0x000000000c1972ca */ /* 0x000fe200000e0000 */
[----:B------:R-:W1:Y:S01]  /*167c0*/  LDC.64 R16, c[0x0][0x3d0] ;  /* 0x0000f400ff107b82 */ /* 0x000e620000000a00 */
[C---:B------:R-:W-:Y:S01]  /*167d0*/  VIADD R12, R10.reuse, 0x1 ;  /* 0x000000010a0c7836 */ /* 0x040fe20000000000 */
[----:B------:R-:W-:Y:S01]  /*167e0*/  R2UR UR26, R10 ;  /* 0x000000000a1a72ca */ /* 0x000fe200000e0000 */
[----:B------:R-:W-:Y:S01]  /*167f0*/  ULDC.64 UR30, c[0x0][0x198] ;  /* 0x00006600001e7ab9 */ /* 0x000fe20000000a00 */
[----:B------:R-:W-:Y:S01]  /*16800*/  R2UR UR20, R9 ;  /* 0x00000000091472ca */ /* 0x000fe200000e0000 */
[----:B------:R-:W-:Y:S01]  /*16810*/  UIADD3 UR32, UP1, UR30, 0xf0, URZ ;  /* 0x000000f01e207890 */ /* 0x000fe2000ff3e03f */
[----:B------:R-:W-:Y:S01]  /*16820*/  R2UR UR24, R7 ;  /* 0x00000000071872ca */ /* 0x000fe200000e0000 */
[----:B------:R-:W-:Y:S01]  /*16830*/  @UP0 ULDC.64 UR10, c[0x0][0x390] ;  /* 0x0000e400000a0ab9 */ /* 0x000fe20000000a00 */
[----:B------:R-:W2:Y:S01]  /*16840*/  LDC R18, c[0x0][0x400] ;  /* 0x00010000ff127b82 */ /* 0x000ea20000000800 */
[----:B------:R-:W-:Y:S01]  /*16850*/  UIADD3 UR34, UP2, UR30, 0x270, URZ ;  /* 0x000002701e227890 */ /* 0x000fe2000ff5e03f */
[----:B------:R-:W-:Y:S01]  /*16860*/  VIADD R24, R24, 0xffffffff ;  /* 0xffffffff18187836 */ /* 0x000fe20000000000 */
[----:B------:R-:W-:Y:S01]  /*16870*/  UIADD3.X UR33, URZ, UR31, URZ, UP1, !UPT ;  /* 0x0000001f3f217290 */ /* 0x000fe20008ffe43f */
[----:B------:R-:W-:Y:S01]  /*16880*/  R2UR UR21, R8 ;  /* 0x00000000081572ca */ /* 0x000fe200000e0000 */
[----:B------:R-:W-:Y:S01]  /*16890*/  UIADD3.X UR35, URZ, UR31, URZ, UP2, !UPT ;  /* 0x0000001f3f237290 */ /* 0x000fe200097fe43f */
[----:B------:R-:W-:Y:S01]  /*168a0*/  R2UR UR22, R6 ;  /* 0x00000000061672ca */ /* 0x000fe200000e0000 */
[----:B------:R-:W-:Y:S01]  /*168b0*/  ULDC UR38, c[0x0][0x3ec] ;  /* 0x0000fb0000267ab9 */ /* 0x000fe20000000800 */
[----:B0-----:R-:W-:Y:S01]  /*168c0*/  ISETP.NE.AND P2, PT, R13, 0x1, PT ;  /* 0x000000010d00780c */ /* 0x001fe20003f45270 */
[----:B------:R-:W0:Y:S01]  /*168d0*/  LDC.64 R22, c[0x0][0x3e0] ;  /* 0x0000f800ff167b82 */ /* 0x000e220000000a00 */
[----:B------:R-:W-:Y:S01]  /*168e0*/  USHF.L.U32 UR26, UR26, 0x6, URZ ;  /* 0x000000061a1a7899 */ /* 0x000fe2000800063f */
[----:B------:R-:W-:Y:S01]  /*168f0*/  ISETP.GT.AND P6, PT, R24, 0x1, PT ;  /* 0x000000011800780c */ /* 0x000fe20003fc4270 */
[----:B------:R-:W-:Y:S01]  /*16900*/  ULDC.64 UR28, c[0x0][0x3f0] ;  /* 0x0000fc00001c7ab9 */ /* 0x000fe20000000a00 */
[----:B------:R-:W-:-:S02]  /*16910*/  UIADD3 UR25, UR25, 0x30000, URZ ;  /* 0x0003000019197890 */ /* 0x000fc4000fffe03f */
[----:B------:R-:W-:Y:S01]  /*16920*/  ULEA UR24, UR24, UR12, 0xf ;  /* 0x0000000c18187291 */ /* 0x000fe2000f8e783f */
[----:B------:R-:W-:Y:S01]  /*16930*/  UMOV UR39, 0x30000 ;  /* 0x0003000000277882 */ /* 0x000fe20000000000 */
[----:B------:R-:W-:Y:S01]  /*16940*/  UMOV UR36, 0x0 ;  /* 0x0000000000247882 */ /* 0x000fe20000000000 */
[----:B------:R-:W-:Y:S01]  /*16950*/  UMOV UR37, 0x10000000 ;  /* 0x1000000000257882 */ /* 0x000fe20000000000 */
[----:B------:R-:W-:Y:S02]  /*16960*/  UMOV UR12, UR20 ;  /* 0x00000014000c7c82 */ /* 0x000fe40008000000 */
[----:B------:R-:W-:Y:S01]  /*16970*/  @P2 MOV R11, UR7 ;  /* 0x00000007000b2c02 */ /* 0x000fe20008000f00 */
[----:B------:R-:W-:-:S03]  /*16980*/  UMOV UR14, UR22 ;  /* 0x00000016000e7c82 */ /* 0x000fc60008000000 */
[----:B------:R-:W-:Y:S01]  /*16990*/  @P2 R2UR UR15, R11 ;  /* 0x000000000b0f22ca */ /* 0x000fe200000e0000 */
[C---:B------:R-:W-:Y:S01]  /*169a0*/  IMAD R11, R7.reuse, 0x2000, R0 ;  /* 0x00002000070b7824 */ /* 0x040fe200078e0200 */
[----:B------:R-:W-:Y:S01]  /*169b0*/  ISETP.NE.AND P2, PT, R12, UR4, PT ;  /* 0x000000040c007c0c */ /* 0x000fe2000bf45270 */
[----:B------:R-:W-:Y:S02]  /*169c0*/  VIADD R7, R7, 0x1 ;  /* 0x0000000107077836 */ /* 0x000fe40000000000 */
[----:B------:R-:W-:Y:S02]  /*169d0*/  IMAD R11, R11, 0x2, R14 ;  /* 0x000000020b0b7824 */ /* 0x000fe400078e020e */
[----:B------:R-:W1:Y:S01]  /*169e0*/  LDC.64 R14, c[0x0][0x3f8] ;  /* 0x0000fe00ff0e7b82 */ /* 0x000e620000000a00 */
[----:B------:R-:W-:Y:S02]  /*169f0*/  ISETP.NE.AND P5, PT, R7, 0x4, PT ;  /* 0x000000040700780c */ /* 0x000fe40003fa5270 */
[----:B------:R-:W-:-:S02]  /*16a00*/  R2UR UR7, R11 ;  /* 0x000000000b0772ca */ /* 0x000fc400000e0000 */
[----:B------:R-:W-:Y:S01]  /*16a10*/  SEL R7, R7, RZ, P5 ;  /* 0x000000ff07077207 */ /* 0x000fe20002800000 */
[----:B------:R-:W-:Y:S02]  /*16a20*/  UIMAD.WIDE.U32 UR8, UR15, UR10, URZ ;  /* 0x0000000a0f0872a5 */ /* 0x000fe4000f8e003f */
[----:B------:R-:W-:Y:S02]  /*16a30*/  UIADD3 UR13, -UR15, URZ, URZ ;  /* 0x0000003f0f0d7290 */ /* 0x000fe4000fffe13f */
[----:B------:R-:W-:Y:S01]  /*16a40*/  UMOV UR18, UR15 ;  /* 0x0000000f00127c82 */ /* 0x000fe20008000000 */
[----:B------:R-:W-:Y:S02]  /*16a50*/  @UP0 USHF.R.U32.HI UR18, URZ, UR11, UR9 ;  /* 0x0000000b3f120299 */ /* 0x000fe40008011609 */
[----:B------:R-:W-:Y:S01]  /*16a60*/  UISETP.NE.AND UP0, UPT, UR23, 0x1, UPT ;  /* 0x000000011700788c */ /* 0x000fe2000bf05270 */
[----:B------:R-:W-:Y:S01]  /*16a70*/  IMAD R13, R13, UR13, R20 ;  /* 0x0000000d0d0d7c24 */ /* 0x000fe2000f8e0214 */
[----:B------:R-:W-:Y:S01]  /*16a80*/  ULDC.64 UR8, c[0x0][0x3c8] ;  /* 0x0000f20000087ab9 */ /* 0x000fe20000000a00 */
[----:B------:R-:W-:Y:S01]  /*16a90*/  UIADD3 UR31, -UR18, URZ, URZ ;  /* 0x0000003f121f7290 */ /* 0x000fe2000fffe13f */
[----:B------:R-:W-:-:S02]  /*16aa0*/  ULDC.64 UR10, c[0x0][0x3c0] ;  /* 0x0000f000000a7ab9 */ /* 0x000fc40000000a00 */
[----:B------:R-:W-:Y:S01]  /*16ab0*/  R2UR UR27, R13 ;  /* 0x000000000d1b72ca */ /* 0x000fe200000e0000 */
[----:B------:R-:W-:Y:S01]  /*16ac0*/  UMOV UR30, UR18 ;  /* 0x00000012001e7c82 */ /* 0x000fe20008000000 */
[C---:B------:R-:W-:Y:S01]  /*16ad0*/  IADD3 R13, R9.reuse, 0x1, RZ ;  /* 0x00000001090d7810 */ /* 0x040fe20007ffe0ff */
[----:B------:R-:W-:Y:S01]  /*16ae0*/  @P2 IMAD.MOV R13, RZ, RZ, R9 ;  /* 0x000000ffff0d2224 */ /* 0x000fe200078e0209 */
[----:B------:R-:W-:Y:S01]  /*16af0*/  UMOV UR13, UR21 ;  /* 0x00000015000d7c82 */ /* 0x000fe20008000000 */
[----:B-1----:R-:W-:Y:S01]  /*16b00*/  IMAD R11, R8, R16, R15 ;  /* 0x00000010080b7224 */ /* 0x002fe200078e020f */
[----:B------:R-:W-:Y:S01]  /*16b10*/  @UP0 ULDC UR16, c[0x0][0x39c] ;  /* 0x0000e70000100ab9 */ /* 0x000fe20000000800 */
[----:B------:R-:W-:Y:S01]  /*16b20*/  IMAD R10, R9, UR9, R14 ;  /* 0x00000009090a7c24 */ /* 0x000fe2000f8e020e */
[----:B------:R-:W-:Y:S01]  /*16b30*/  UIMAD.WIDE.U32 UR16, UR18, UR16, URZ ;  /* 0x00000010121072a5 */ /* 0x000fe2000f8e003f */
[----:B--2---:R-:W-:Y:S01]  /*16b40*/  IMAD R9, R6, R17, R18 ;  /* 0x0000001106097224 */ /* 0x004fe200078e0212 */
[----:B0-----:R-:W-:Y:S01]  /*16b50*/  ISETP.NE.AND P3, PT, R13, R22, PT ;  /* 0x000000160d00720c */ /* 0x001fe20003f65270 */
[----:B------:R-:W-:Y:S01]  /*16b60*/  IMAD.U32 R10, R11, 0x20, R10 ;  /* 0x000000200b0a7824 */ /* 0x000fe200078e000a */
[----:B------:R-:W-:Y:S01]  /*16b70*/  @UP0 ULDC UR9, c[0x0][0x3a0] ;  /* 0x0000e80000090ab9 */ /* 0x000fe20000000800 */
[----:B------:R-:W-:Y:S01]  /*16b80*/  UIMAD UR27, UR27, UR10, UR38 ;  /* 0x0000000a1b1b72a4 */ /* 0x000fe2000f8e0226 */
[----:B------:R-:W-:Y:S01]  /*16b90*/  IADD3 R14, R8, 0x1, RZ ;  /* 0x00000001080e7810 */ /* 0x000fe20007ffe0ff */
[----:B------:R-:W-:Y:S01]  /*16ba0*/  IMAD.U32 R9, R9, 0x400, R10 ;  /* 0x0000040009097824 */ /* 0x000fe200078e000a */
[----:B------:R-:W-:Y:S01]  /*16bb0*/  R2UR UR16, R2 ;  /* 0x00000000021072ca */ /* 0x000fe200000e0000 */
[----:B------:R-:W-:Y:S01]  /*16bc0*/  @UP0 USHF.R.U32.HI UR30, URZ, UR9, UR17 ;  /* 0x000000093f1e0299 */ /* 0x000fe20008011611 */
[----:B------:R-:W-:Y:S01]  /*16bd0*/  IADD3 R11, R6, 0x1, RZ ;  /* 0x00000001060b7810 */ /* 0x000fe20007ffe0ff */
[----:B------:R-:W-:Y:S01]  /*16be0*/  UIMAD UR10, UR19, UR31, UR15 ;  /* 0x0000001f130a72a4 */ /* 0x000fe2000f8e020f */
[----:B------:R-:W-:Y:S01]  /*16bf0*/  R2UR UR15, R9 ;  /* 0x00000000090f72ca */ /* 0x000fe200000e0000 */
[----:B------:R-:W-:Y:S01]  /*16c00*/  UIADD3 UR9, -UR30, URZ, URZ ;  /* 0x0000003f1e097290 */ /* 0x000fe2000fffe13f */
[----:B------:R-:W-:Y:S01]  /*16c10*/  SEL R10, R12, RZ, P2 ;  /* 0x000000ff0c0a7207 */ /* 0x000fe20001000000 */
[----:B------:R-:W-:Y:S01]  /*16c20*/  @P3 IMAD.MOV R14, RZ, RZ, R8 ;  /* 0x000000ffff0e3224 */ /* 0x000fe200078e0208 */
[----:B------:R-:W-:Y:S01]  /*16c30*/  UIMAD UR28, UR10, UR11, UR28 ;  /* 0x0000000b0a1c72a4 */ /* 0x000fe2000f8e021c */
[----:B------:R-:W-:Y:S01]  /*16c40*/  SEL R8, RZ, 0x1, P5 ;  /* 0x00000001ff087807 */ /* 0x000fe20002800000 */
[----:B------:R-:W-:Y:S01]  /*16c50*/  UIMAD UR9, UR23, UR9, UR18 ;  /* 0x00000009170972a4 */ /* 0x000fe2000f8e0212 */
[----:B------:R-:W-:Y:S01]  /*16c60*/  R2UR UR18, R19 ;  /* 0x00000000131272ca */ /* 0x000fe200000e0000 */
[----:B------:R-:W-:Y:S01]  /*16c70*/  UMOV UR17, UR25 ;  /* 0x0000001900117c82 */ /* 0x000fe20008000000 */
[C---:B------:R-:W-:Y:S01]  /*16c80*/  ISETP.NE.AND P4, PT, R14.reuse, R23, PT ;  /* 0x000000170e00720c */ /* 0x040fe20003f85270 */
[----:B------:R-:W-:Y:S01]  /*16c90*/  UIMAD UR29, UR9, UR8, UR29 ;  /* 0x00000008091d72a4 */ /* 0x000fe2000f8e021d */
[----:B------:R-:W-:Y:S01]  /*16ca0*/  R2UR UR10, R21 ;  /* 0x00000000150a72ca */ /* 0x000fe200000e0000 */
[----:B------:R-:W-:Y:S01]  /*16cb0*/  ULOP3.LUT UR19, UR26, 0x20, UR16, 0xf8, !UPT ;  /* 0x000000201a137892 */ /* 0x000fe2000f8ef810 */
[----:B------:R-:W-:Y:S01]  /*16cc0*/  LOP3.LUT R5, R5, R8, RZ, 0x3c, !PT ;  /* 0x0000000805057212 */ /* 0x000fe200078e3cff */
[----:B------:R-:W-:Y:S01]  /*16cd0*/  UIADD3 UR16, UR7, 0x20000, URZ ;  /* 0x0002000007107890 */ /* 0x000fe2000fffe03f */
[----:B------:R-:W-:Y:S01]  /*16ce0*/  SEL R9, R13, RZ, P3 ;  /* 0x000000ff0d097207 */ /* 0x000fe20001800000 */
[----:B------:R-:W-:Y:S01]  /*16cf0*/  UIADD3 UR8, UR7, 0x22000, URZ ;  /* 0x0002200007087890 */ /* 0x000fe2000fffe03f */
[----:B------:R-:W-:Y:S01]  /*16d00*/  SEL R8, R14, RZ, P4 ;  /* 0x000000ff0e087207 */ /* 0x000fe20002000000 */
[----:B------:R-:W-:Y:S01]  /*16d10*/  UPRMT UR7, UR15, 0x5410, URZ ;  /* 0x000054100f077896 */ /* 0x000fe2000800003f */
[----:B------:R-:W-:Y:S01]  /*16d20*/  UMOV UR9, UR25 ;  /* 0x0000001900097c82 */ /* 0x000fe20008000000 */
[----:B------:R-:W-:-:S02]  /*16d30*/  UMOV UR11, UR19 ;  /* 0x00000013000b7c82 */ /* 0x000fc40008000000 */
[----:B------:R-:W-:-:S04]  /*16d40*/  @P4 IMAD.MOV R11, RZ, RZ, R6 ;  /* 0x000000ffff0b4224 */ /* 0x000fc800078e0206 */
[----:B------:R-:W-:Y:S01]  /*16d50*/  IMAD.MOV.U32 R6, RZ, RZ, R11 ;  /* 0x000000ffff067224 */ /* 0x000fe200078e000b */
[----:B------:R0:W-:Y:S01]  /*16d60*/  UTMALDG.5D.IM2COL [UR24], [UR32], UR7 ;  /* 0x00000018200073b4 */ /* 0x0001e20008060007 */
[----:B------:R0:W-:Y:S01]  /*16d70*/  UTMALDG.5D.MULTICAST [UR16], [UR34], UR39, desc[UR36] ;  /* 0x00002410220073b4 */ /* 0x0001e20008021827 */
[----:B------:R0:W-:Y:S02]  /*16d80*/  UTMALDG.5D.MULTICAST [UR8], [UR34], UR39, desc[UR36] ;  /* 0x00002408220073b4 */ /* 0x0001e40008021827 */
[----:B0-----:R-:W-:Y:S05]  /*16d90*/  @P6 BRA `(.L_x_532) ;  /* 0xfffffff800246947 */ /* 0x001fea000383ffff */
.L_x_528:
[----:B------:R-:W-:Y:S05]  /*16da0*/  WARPSYNC.ALL ;  /* 0x0000000000007948 */ /* 0x000fea0003800000 */
[----:B------:R-:W-:-:S13]  /*16db0*/  ELECT P0, URZ, PT ;  /* 0x00000000003f782f */ /* 0x000fda0003800000 */
[----:B------:R-:W-:Y:S05]  /*16dc0*/  @!P0 EXIT ;  /* 0x000000000000894d */ /* 0x000fea0003800000 */
[----:B------:R-:W-:-:S04]  /*16dd0*/  ULOP3.LUT UR6, UR6, 0x2, URZ, 0xfc, !UPT ;  /* 0x0000000206067892 */ /* 0x000fc8000f8efc3f */
[----:B------:R-:W-:-:S06]  /*16de0*/  UISETP.NE.AND UP0, UPT, UR6, 0x3, UPT ;  /* 0x000000030600788c */ /* 0x000fcc000bf05270 */
[----:B------:R-:W-:-:S13]  /*16df0*/  PLOP3.LUT P0, PT, PT, PT, UP0, 0x80, 0x0 ;  /* 0x000000000000781c */ /* 0x000fda0003f0f008 */
[----:B------:R-:W-:Y:S05]  /*16e00*/  @!P0 BRA `(.L_x_533) ;  /* 0x0000000000048947 */ /* 0x000fea0003800000 */
[----:B------:R-:W-:Y:S01]  /*16e10*/  BPT.TRAP 0x1 ;  /* 0x000000040000795c */ /* 0x000fe20000300000 */
.L_x_533:
[----:B------:R-:W0:Y:S01]  /*16e20*/  S2UR UR7, SR_CgaCtaId ;  /* 0x00000000000779c3 */ /* 0x000e220000008800 */
[----:B------:R-:W-:Y:S01]  /*16e30*/  ULOP3.LUT UP0, URZ, UR5, 0x4, URZ, 0xc0, !UPT ;  /* 0x00000004053f7892 */ /* 0x000fe2000f80c03f */
[----:B------:R-:W-:Y:S01]  /*16e40*/  UMOV UR6, 0x400 ;  /* 0x0000040000067882 */ /* 0x000fe20000000000 */
[----:B------:R-:W-:Y:S02]  /*16e50*/  USHF.L.U32 UR4, UR5, 0x3, URZ ;  /* 0x0000000305047899 */ /* 0x000fe4000800063f */
[----:B------:R-:W-:Y:S02]  /*16e60*/  USEL UR8, URZ, 0x1, UP0 ;  /* 0x000000013f087887 */ /* 0x000fe40008000000 */
[----:B------:R-:W-:-:S04]  /*16e70*/  ULOP3.LUT UR5, UR5, 0x3, URZ, 0xc0, !UPT ;  /* 0x0000000305057892 */ /* 0x000fc8000f8ec03f */
[----:B------:R-:W-:-:S05]  /*16e80*/  IMAD.U32 R0, RZ, RZ, UR8 ;  /* 0x00000008ff007e24 */ /* 0x000fca000f8e00ff */
[----:B------:R-:W-:Y:S01]  /*16e90*/  SHF.L.U32 R0, R0, 0x1f, RZ ;  /* 0x0000001f00007819 */ /* 0x000fe200000006ff */
[----:B0-----:R-:W-:Y:S02]  /*16ea0*/  ULEA UR7, UR7, UR6, 0x18 ;  /* 0x0000000607077291 */ /* 0x001fe4000f8ec03f */
[----:B------:R-:W-:Y:S02]  /*16eb0*/  ULOP3.LUT UR6, UR4, 0x18, URZ, 0xc0, !UPT ;  /* 0x0000001804067892 */ /* 0x000fe4000f8ec03f */
[----:B------:R-:W-:-:S04]  /*16ec0*/  UIADD3 UR4, UR7, 0x30020, URZ ;  /* 0x0003002007047890 */ /* 0x000fc8000fffe03f */
[----:B------:R-:W-:-:S12]  /*16ed0*/  UIADD3 UR6, UR4, UR6, URZ ;  /* 0x0000000604067290 */ /* 0x000fd8000fffe03f */
.L_x_534:
[----:B0-----:R-:W-:-:S04]  /*16ee0*/  MOV R3, UR6 ;  /* 0x0000000600037c02 */ /* 0x001fc80008000f00 */
[----:B------:R0:W1:Y:S03]  /*16ef0*/  SYNCS.PHASECHK.TRANS64.TRYWAIT P0, [R3+URZ], R0 ;  /* 0x00000000030075a7 */ /* 0x000066000800017f */
[----:B-1----:R-:W-:Y:S05]  /*16f00*/  @!P0 NANOSLEEP.SYNCS 0x989680 ;  /* 0x009896800000895d */ /* 0x002fea0003900000 */
[----:B------:R-:W1:Y:S02]  /*16f10*/  @!P0 SYNCS.PHASECHK.TRANS64 P0, [R3+URZ], R0 ;  /* 0x00000000030085a7 */ /* 0x000e64000800007f */
[----:B-1----:R-:W-:Y:S05]  /*16f20*/  @!P0 BRA `(.L_x_534) ;  /* 0xfffffffc00ec8947 */ /* 0x002fea000383ffff */
[----:B------:R-:W-:-:S04]  /*16f30*/  UIADD3 UR5, UR5, 0x1, URZ ;  /* 0x0000000105057890 */ /* 0x000fc8000fffe03f */
[----:B------:R-:W-:Y:S02]  /*16f40*/  UISETP.EQ.XOR UP0, UPT, UR5, 0x4, !UP0 ;  /* 0x000000040500788c */ /* 0x000fe4000c702a70 */
[----:B------:R-:W-:Y:S02]  /*16f50*/  UISETP.NE.AND UP1, UPT, UR5, 0x4, UPT ;  /* 0x000000040500788c */ /* 0x000fe4000bf25270 */
[----:B------:R-:W-:Y:S02]  /*16f60*/  USEL UR6, URZ, 0x1, !UP0 ;  /* 0x000000013f067887 */ /* 0x000fe4000c000000 */
[----:B------:R-:W-:-:S04]  /*16f70*/  USEL UR5, UR5, URZ, UP1 ;  /* 0x0000003f05057287 */ /* 0x000fc80008800000 */
[----:B0-----:R-:W-:Y:S01]  /*16f80*/  IMAD.U32 R0, RZ, RZ, UR6 ;  /* 0x00000006ff007e24 */ /* 0x001fe2000f8e00ff */
[----:B------:R-:W-:-:S04]  /*16f90*/  ULEA UR7, UR5, UR4, 0x3 ;  /* 0x0000000405077291 */ /* 0x000fc8000f8e183f */
[----:B------:R-:W-:-:S08]  /*16fa0*/  SHF.L.U32 R0, R0, 0x1f, RZ ;  /* 0x0000001f00007819 */ /* 0x000fd000000006ff */
.L_x_535:
[----:B0-----:R-:W-:-:S04]  /*16fb0*/  IMAD.U32 R3, RZ, RZ, UR7 ;  /* 0x00000007ff037e24 */ /* 0x001fc8000f8e00ff */
[----:B------:R0:W1:Y:S03]  /*16fc0*/  SYNCS.PHASECHK.TRANS64.TRYWAIT P0, [R3+URZ], R0 ;  /* 0x00000000030075a7 */ /* 0x000066000800017f */
[----:B-1----:R-:W-:Y:S05]  /*16fd0*/  @!P0 NANOSLEEP.SYNCS 0x989680 ;  /* 0x009896800000895d */ /* 0x002fea0003900000 */
[----:B------:R-:W1:Y:S02]  /*16fe0*/  @!P0 SYNCS.PHASECHK.TRANS64 P0, [R3+URZ], R0 ;  /* 0x00000000030085a7 */ /* 0x000e64000800007f */
[----:B-1----:R-:W-:Y:S05]  /*16ff0*/  @!P0 BRA `(.L_x_535) ;  /* 0xfffffffc00ec8947 */ /* 0x002fea000383ffff */
[----:B------:R-:W-:-:S04]  /*17000*/  UIADD3 UR5, UR5, 0x1, URZ ;  /* 0x0000000105057890 */ /* 0x000fc8000fffe03f */
[----:B------:R-:W-:Y:S02]  /*17010*/  UISETP.EQ.XOR UP0, UPT, UR5, 0x4, UP0 ;  /* 0x000000040500788c */ /* 0x000fe40008702a70 */
[----:B------:R-:W-:Y:S02]  /*17020*/  UISETP.NE.AND UP1, UPT, UR5, 0x4, UPT ;  /* 0x000000040500788c */ /* 0x000fe4000bf25270 */
[----:B------:R-:W-:Y:S02]  /*17030*/  USEL UR6, URZ, 0x1, !UP0 ;  /* 0x000000013f067887 */ /* 0x000fe4000c000000 */
[----:B------:R-:W-:-:S04]  /*17040*/  USEL UR5, UR5, URZ, UP1 ;  /* 0x0000003f05057287 */ /* 0x000fc80008800000 */
[----:B0-----:R-:W-:Y:S01]  /*17050*/  IMAD.U32 R0, RZ, RZ, UR6 ;  /* 0x00000006ff007e24 */ /* 0x001fe2000f8e00ff */
[----:B------:R-:W-:-:S04]  /*17060*/  ULEA UR7, UR5, UR4, 0x3 ;  /* 0x0000000405077291 */ /* 0x000fc8000f8e183f */
[----:B------:R-:W-:-:S08]  /*17070*/  SHF.L.U32 R0, R0, 0x1f, RZ ;  /* 0x0000001f00007819 */ /* 0x000fd000000006ff */
.L_x_536:
[----:B0-----:R-:W-:-:S04]  /*17080*/  MOV R3, UR7 ;  /* 0x0000000700037c02 */ /* 0x001fc80008000f00 */
        /* <DEDUP_REMOVED lines=12> */
.L_x_537:
[----:B0-----:R-:W-:-:S04]  /*17150*/  IMAD.U32 R3, RZ, RZ, UR5 ;  /* 0x00000005ff037e24 */ /* 0x001fc8000f8e00ff */
[----:B------:R0:W1:Y:S03]  /*17160*/  SYNCS.PHASECHK.TRANS64.TRYWAIT P0, [R3+URZ], R0 ;  /* 0x00000000030075a7 */ /* 0x000066000800017f */
[----:B-1----:R-:W-:Y:S05]  /*17170*/  @!P0 NANOSLEEP.SYNCS 0x989680 ;  /* 0x009896800000895d */ /* 0x002fea0003900000 */
[----:B------:R-:W1:Y:S02]  /*17180*/  @!P0 SYNCS.PHASECHK.TRANS64 P0, [R3+URZ], R0 ;  /* 0x00000000030085a7 */ /* 0x000e64000800007f */
[----:B-1----:R-:W-:Y:S05]  /*17190*/  @P0 EXIT ;  /* 0x000000000000094d */ /* 0x002fea0003800000 */
[----:B------:R-:W-:Y:S05]  /*171a0*/  BRA `(.L_x_537) ;  /* 0xfffffffc00e87947 */ /* 0x000fea000383ffff */
.L_x_538:
[----:B------:R-:W-:-:S00]  /*171b0*/  BRA `(.L_x_538) ;  /* 0xfffffffc00fc7947 */ /* 0x000fc0000383ffff */
[----:B------:R-:W-:-:S00]  /*171c0*/  NOP ;  /* 0x0000000000007918 */ /* 0x000fc00000000000 */
        /* <DEDUP_REMOVED lines=11> */
.L_x_539:


//--------------------- .nv.shared._ZN7cutlass13device_kernelINS_4conv6kernel13ConvUniversalINS1_16ConvProblemShapeILNS1_8OperatorE1ELi3EEENS1_10collective14CollectiveConvINS1_46MainloopSm90TmaGmmaWarpSpecializedImplicitGemmILS5_1ELi4ELi3EN4cute5tupleIJNSA_1CILi2EEENSC_ILi1EEESE_EEENS1_36KernelImplicitTmaWarpSpecializedSm90ELi1EEENSB_IJNSC_ILi256EEENSC_ILi128EEENSB_IJNSC_ILi64EEEEEEEEENS_6half_tESN_NSA_8TiledMMAINSA_8MMA_AtomIJNSA_4SM904GMMA26MMA_64x128x16_F32F16F16_SSILNSR_5MajorE0ELST_1ELNSR_7ScaleInE1ELSU_1EEEEEENSA_6LayoutINSB_IJSE_SE_SE_EEENSB_IJNSC_ILi0EEESZ_SZ_EEEEENSB_IJNSA_10UnderscoreES12_S12_EEEEENS7_6detail26Sm90ImplicitGemmTileTraitsINSA_20SM90_TMA_LOAD_IM2COLENSA_14ComposedLayoutINSA_7SwizzleILi3ELi4ELi3EEENSA_18smem_ptr_flag_bitsILi16EEENSX_INSB_IJNSB_IJNSC_ILi8EEENSC_ILi32EEEEEENSB_IJSK_SE_EEENSB_IJSE_NSC_ILi4EEEEEEEEENSB_IJNSB_IJSK_NSC_ILi512EEEEEENSB_IJSE_SZ_EEENSB_IJSZ_NSC_ILi16384EEEEEEEEEEEEEvEENS16_INSA_23SM90_TMA_LOAD_MULTICASTENS18_IS1A_S1C_NSX_INSB_IJNSB_IJSK_SD_EEENSB_IJS1D_S1D_EEES1I_EEENSB_IJNSB_IJSE_NSC_ILi4096EEEEEES1L_NSB_IJSZ_NSC_ILi8192EEEEEEEEEEEEEvEEEENS_8epilogue10collective6detail29Sm90TmaWarpSpecializedAdapterINS27_15DefaultEpilogueISN_NSB_IJNSB_IJllllEEESE_SZ_EEES2C_NS26_6thread17LinearCombinationISN_Li1EffLNS2D_9ScaleType4KindE0ELNS_15FloatRoundStyleE2ESN_EENS_4gemm15EpilogueDefaultEEEEEvvEEEEvNT_6ParamsE --------------------------
	.section	.nv.shared._ZN7cutlass13device_kernelINS_4conv6kernel13ConvUniversalINS1_16ConvProblemShapeILNS1_8OperatorE1ELi3EEENS1_10collective14CollectiveConvINS1_46MainloopSm90TmaGmmaWarpSpecializedImplicitGemmILS5_1ELi4ELi3EN4cute5tupleIJNSA_1CILi2EEENSC_ILi1EEESE_EEENS1_36KernelImplicitTmaWarpSpecializedSm90ELi1EEENSB_IJNSC_ILi256EEENSC_ILi128EEENSB_IJNSC_ILi64EEEEEEEEENS_6half_tESN_NSA_8TiledMMAINSA_8MMA_AtomIJNSA_4SM904GMMA26MMA_64x128x16_F32F16F16_SSILNSR_5MajorE0ELST_1ELNSR_7ScaleInE1ELSU_1EEEEEENSA_6LayoutINSB_IJSE_SE_SE_EEENSB_IJNSC_ILi0EEESZ_SZ_EEEEENSB_IJNSA_10UnderscoreES12_S12_EEEEENS7_6detail26Sm90ImplicitGemmTileTraitsINSA_20SM90_TMA_LOAD_IM2COLENSA_14ComposedLayoutINSA_7SwizzleILi3ELi4ELi3EEENSA_18smem_ptr_flag_bitsILi16EEENSX_INSB_IJNSB_IJNSC_ILi8EEENSC_ILi32EEEEEENSB_IJSK_SE_EEENSB_IJSE_NSC_ILi4EEEEEEEEENSB_IJNSB_IJSK_NSC_ILi512EEEEEENSB_IJSE_SZ_EEENSB_IJSZ_NSC_ILi16384EEEEEEEEEEEEEvEENS16_INSA_23SM90_TMA_LOAD_MULTICASTENS18_IS1A_S1C_NSX_INSB_IJNSB_IJSK_SD_EEENSB_IJS1D_S1D_EEES1I_EEENSB_IJNSB_IJSE_NSC_ILi4096EEEEEES1L_NSB_IJSZ_NSC_ILi8192EEEEEEEEEEEEEvEEEENS_8epilogue10collective6detail29Sm90TmaWarpSpecializedAdapterINS27_15DefaultEpilogueISN_NSB_IJNSB_IJllllEEESE_SZ_EEES2C_NS26_6thread17LinearCombinationISN_Li1EffLNS2D_9ScaleType4KindE0ELNS_15FloatRoundStyleE2ESN_EENS_4gemm15EpilogueDefaultEEEEEvvEEEEvNT_6ParamsE,"aw",@nobits
	.sectionflags	@""
	.align	16
	.zero		1024


//--------------------- .nv.shared.reserved.0     --------------------------
	.section	.nv.shared.reserved.0,"aw",@nobits
	.weak		__nv_reservedSMEM_offset_0_alias
	.size		__nv_reservedSMEM_offset_0_alias, 0, 0
	.other		__nv_reservedSMEM_offset_0_alias,@"STO_CUDA_RESERVED_SHARED STV_DEFAULT"
__nv_reservedSMEM_offset_0_alias:
	.zero		0


//--------------------- .nv.global                --------------------------
	.section	.nv.global,"aw",@nobits
.nv.global:
	.type		_ZN39_INTERNAL_d88e2c73_4_k_cu_05d2a361_38154cute1_E,@object
	.size		_ZN39_INTERNAL_d88e2c73_4_k_cu_05d2a361_38154cute1_E,(_ZN39_INTERNAL_d88e2c73_4_k_cu_05d2a361_38154cuda3std3__45__cpo6cbeginE - _ZN39_INTERNAL_d88e2c73_4_k_cu_05d2a361_38154cute1_E)
_ZN39_INTERNAL_d88e2c73_4_k_cu_05d2a361_38154cute1_E:
	.zero		1
	.type		_ZN39_INTERNAL_d88e2c73_4_k_cu_05d2a361_38154cuda3std3__45__cpo6cbeginE,@object
	.size		_ZN39_INTERNAL_d88e2c73_4_k_cu_05d2a361_38154cuda3std3__45__cpo6cbeginE,(_ZN39_INTERNAL_d88e2c73_4_k_cu_05d2a361_38154cuda3std3__48in_placeE - _ZN39_INTERNAL_d88e2c73_4_k_cu_05d2a361_38154cuda3std3__45__cpo6cbeginE)
_ZN39_INTERNAL_d88e2c73_4_k_cu_05d2a361_38154cuda3std3__45__cpo6cbeginE:
	.zero		1
	.type		_ZN39_INTERNAL_d88e2c73_4_k_cu_05d2a361_38154cuda3std3__48in_placeE,@object
	.size		_ZN39_INTERNAL_d88e2c73_4_k_cu_05d2a361_38154cuda3std3__48in_placeE,(_ZN39_INTERNAL_d88e2c73_4_k_cu_05d2a361_38154cuda3std6ranges3__45__cpo9iter_moveE - _ZN39_INTERNAL_d88e2c73_4_k_cu_05d2a361_38154cuda3std3__48in_placeE)
_ZN39_INTERNAL_d88e2c73_4_k_cu_05d2a361_38154cuda3std3__48in_placeE:
	.zero		1
	.type		_ZN39_INTERNAL_d88e2c73_4_k_cu_05d2a361_38154cuda3std6ranges3__45__cpo9iter_moveE,@object
	.size		_ZN39_INTERNAL_d88e2c73_4_k_cu_05d2a361_38154cuda3std6ranges3__45__cpo9iter_moveE,(_ZN39_INTERNAL_d88e2c73_4_k_cu_05d2a361_38154cuda3std3__45__cpo5beginE - _ZN39_INTERNAL_d88e2c73_4_k_cu_05d2a361_38154cuda3std6ranges3__45__cpo9iter_moveE)
_ZN39_INTERNAL_d88e2c73_4_k_cu_05d2a361_38154cuda3std6ranges3__45__cpo9iter_moveE:
	.zero		1
	.type		_ZN39_INTERNAL_d88e2c73_4_k_cu_05d2a361_38154cuda3std3__45__cpo5beginE,@object
	.size		_ZN39_INTERNAL_d88e2c73_4_k_cu_05d2a361_38154cuda3std3__45__cpo5beginE,(_ZN39_INTERNAL_d88e2c73_4_k_cu_05d2a361_38154cuda3std3__441_GLOBAL__N__d88e2c73_4_k_cu_05d2a361_38156ignoreE - _ZN39_INTERNAL_d88e2c73_4_k_cu_05d2a361_38154cuda3std3__45__cpo5beginE)
_ZN39_INTERNAL_d88e2c73_4_k_cu_05d2a361_38154cuda3std3__45__cpo5beginE:
	.zero		1
	.type		_ZN39_INTERNAL_d88e2c73_4_k_cu_05d2a361_38154cuda3std3__441_GLOBAL__N__d88e2c73_4_k_cu_05d2a361_38156ignoreE,@object
	.size		_ZN39_INTERNAL_d88e2c73_4_k_cu_05d2a361_38154cuda3std3__441_GLOBAL__N__d88e2c73_4_k_cu_05d2a361_38156ignoreE,(_ZN39_INTERNAL_d88e2c73_4_k_cu_05d2a361_38154cute7productE - _ZN39_INTERNAL_d88e2c73_4_k_cu_05d2a361_38154cuda3std3__441_GLOBAL__N__d88e2c73_4_k_cu_05d2a361_38156ignoreE)
_ZN39_INTERNAL_d88e2c73_4_k_cu_05d2a361_38154cuda3std3__441_GLOBAL__N__d88e2c73_4_k_cu_05d2a361_38156ignoreE:
	.zero		1
	.type		_ZN39_INTERNAL_d88e2c73_4_k_cu_05d2a361_38154cute7productE,@object
	.size		_ZN39_INTERNAL_d88e2c73_4_k_cu_05d2a361_38154cute7productE,(_ZN39_INTERNAL_d88e2c73_4_k_cu_05d2a361_38154cuda3std3__45__cpo3endE - _ZN39_INTERNAL_d88e2c73_4_k_cu_05d2a361_38154cute7productE)
_ZN39_INTERNAL_d88e2c73_4_k_cu_05d2a361_38154cute7productE:
	.zero		1
	.type		_ZN39_INTERNAL_d88e2c73_4_k_cu_05d2a361_38154cuda3std3__45__cpo3endE,@object
	.size		_ZN39_INTERNAL_d88e2c73_4_k_cu_05d2a361_38154cuda3std3__45__cpo3endE,(_ZN39_INTERNAL_d88e2c73_4_k_cu_05d2a361_38154cuda3std3__419piecewise_constructE - _ZN39_INTERNAL_d88e2c73_4_k_cu_05d2a361_38154cuda3std3__45__cpo3endE)
_ZN39_INTERNAL_d88e2c73_4_k_cu_05d2a361_38154cuda3std3__45__cpo3endE:
	.zero		1
	.type		_ZN39_INTERNAL_d88e2c73_4_k_cu_05d2a361_38154cuda3std3__419piecewise_constructE,@object
	.size		_ZN39_INTERNAL_d88e2c73_4_k_cu_05d2a361_38154cuda3std3__419piecewise_constructE,(_ZN39_INTERNAL_d88e2c73_4_k_cu_05d2a361_38154cuda3std3__45__cpo4cendE - _ZN39_INTERNAL_d88e2c73_4_k_cu_05d2a361_38154cuda3std3__419piecewise_constructE)
_ZN39_INTERNAL_d88e2c73_4_k_cu_05d2a361_38154cuda3std3__419piecewise_constructE:
	.zero		1
	.type		_ZN39_INTERNAL_d88e2c73_4_k_cu_05d2a361_38154cuda3std3__45__cpo4cendE,@object
	.size		_ZN39_INTERNAL_d88e2c73_4_k_cu_05d2a361_38154cuda3std3__45__cpo4cendE,(_ZN39_INTERNAL_d88e2c73_4_k_cu_05d2a361_38154cuda3std6ranges3__45__cpo4swapE - _ZN39_INTERNAL_d88e2c73_4_k_cu_05d2a361_38154cuda3std3__45__cpo4cendE)
_ZN39_INTERNAL_d88e2c73_4_k_cu_05d2a361_38154cuda3std3__45__cpo4cendE:
	.zero		1
	.type		_ZN39_INTERNAL_d88e2c73_4_k_cu_05d2a361_38154cuda3std6ranges3__45__cpo4swapE,@object
	.size		_ZN39_INTERNAL_d88e2c73_4_k_cu_05d2a361_38154cuda3std6ranges3__45__cpo4swapE,(.L_7 - _ZN39_INTERNAL_d88e2c73_4_k_cu_05d2a361_38154cuda3std6ranges3__45__cpo4swapE)
_ZN39_INTERNAL_d88e2c73_4_k_cu_05d2a361_38154cuda3std6ranges3__45__cpo4swapE:
	.zero		1
.L_7:


//--------------------- .nv.constant0._ZN7cutlass13device_kernelINS_4conv6kernel13ConvUniversalINS1_16ConvProblemShapeILNS1_8OperatorE1ELi3EEENS1_10collective14CollectiveConvINS1_46MainloopSm90TmaGmmaWarpSpecializedImplicitGemmILS5_1ELi4ELi3EN4cute5tupleIJNSA_1CILi2EEENSC_ILi1EEESE_EEENS1_36KernelImplicitTmaWarpSpecializedSm90ELi1EEENSB_IJNSC_ILi256EEENSC_ILi128EEENSB_IJNSC_ILi64EEEEEEEEENS_6half_tESN_NSA_8TiledMMAINSA_8MMA_AtomIJNSA_4SM904GMMA26MMA_64x128x16_F32F16F16_SSILNSR_5MajorE0ELST_1ELNSR_7ScaleInE1ELSU_1EEEEEENSA_6LayoutINSB_IJSE_SE_SE_EEENSB_IJNSC_ILi0EEESZ_SZ_EEEEENSB_IJNSA_10UnderscoreES12_S12_EEEEENS7_6detail26Sm90ImplicitGemmTileTraitsINSA_20SM90_TMA_LOAD_IM2COLENSA_14ComposedLayoutINSA_7SwizzleILi3ELi4ELi3EEENSA_18smem_ptr_flag_bitsILi16EEENSX_INSB_IJNSB_IJNSC_ILi8EEENSC_ILi32EEEEEENSB_IJSK_SE_EEENSB_IJSE_NSC_ILi4EEEEEEEEENSB_IJNSB_IJSK_NSC_ILi512EEEEEENSB_IJSE_SZ_EEENSB_IJSZ_NSC_ILi16384EEEEEEEEEEEEEvEENS16_INSA_23SM90_TMA_LOAD_MULTICASTENS18_IS1A_S1C_NSX_INSB_IJNSB_IJSK_SD_EEENSB_IJS1D_S1D_EEES1I_EEENSB_IJNSB_IJSE_NSC_ILi4096EEEEEES1L_NSB_IJSZ_NSC_ILi8192EEEEEEEEEEEEEvEEEENS_8epilogue10collective6detail29Sm90TmaWarpSpecializedAdapterINS27_15DefaultEpilogueISN_NSB_IJNSB_IJllllEEESE_SZ_EEES2C_NS26_6thread17LinearCombinationISN_Li1EffLNS2D_9ScaleType4KindE0ELNS_15FloatRoundStyleE2ESN_EENS_4gemm15EpilogueDefaultEEEEEvvEEEEvNT_6ParamsE --------------------------
	.section	.nv.constant0._ZN7cutlass13device_kernelINS_4conv6kernel13ConvUniversalINS1_16ConvProblemShapeILNS1_8OperatorE1ELi3EEENS1_10collective14CollectiveConvINS1_46MainloopSm90TmaGmmaWarpSpecializedImplicitGemmILS5_1ELi4ELi3EN4cute5tupleIJNSA_1CILi2EEENSC_ILi1EEESE_EEENS1_36KernelImplicitTmaWarpSpecializedSm90ELi1EEENSB_IJNSC_ILi256EEENSC_ILi128EEENSB_IJNSC_ILi64EEEEEEEEENS_6half_tESN_NSA_8TiledMMAINSA_8MMA_AtomIJNSA_4SM904GMMA26MMA_64x128x16_F32F16F16_SSILNSR_5MajorE0ELST_1ELNSR_7ScaleInE1ELSU_1EEEEEENSA_6LayoutINSB_IJSE_SE_SE_EEENSB_IJNSC_ILi0EEESZ_SZ_EEEEENSB_IJNSA_10UnderscoreES12_S12_EEEEENS7_6detail26Sm90ImplicitGemmTileTraitsINSA_20SM90_TMA_LOAD_IM2COLENSA_14ComposedLayoutINSA_7SwizzleILi3ELi4ELi3EEENSA_18smem_ptr_flag_bitsILi16EEENSX_INSB_IJNSB_IJNSC_ILi8EEENSC_ILi32EEEEEENSB_IJSK_SE_EEENSB_IJSE_NSC_ILi4EEEEEEEEENSB_IJNSB_IJSK_NSC_ILi512EEEEEENSB_IJSE_SZ_EEENSB_IJSZ_NSC_ILi16384EEEEEEEEEEEEEvEENS16_INSA_23SM90_TMA_LOAD_MULTICASTENS18_IS1A_S1C_NSX_INSB_IJNSB_IJSK_SD_EEENSB_IJS1D_S1D_EEES1I_EEENSB_IJNSB_IJSE_NSC_ILi4096EEEEEES1L_NSB_IJSZ_NSC_ILi8192EEEEEEEEEEEEEvEEEENS_8epilogue10collective6detail29Sm90TmaWarpSpecializedAdapterINS27_15DefaultEpilogueISN_NSB_IJNSB_IJllllEEESE_SZ_EEES2C_NS26_6thread17LinearCombinationISN_Li1EffLNS2D_9ScaleType4KindE0ELNS_15FloatRoundStyleE2ESN_EENS_4gemm15EpilogueDefaultEEEEEvvEEEEvNT_6ParamsE,"a",@progbits
	.sectionflags	@""
	.align	4
.nv.constant0._ZN7cutlass13device_kernelINS_4conv6kernel13ConvUniversalINS1_16ConvProblemShapeILNS1_8OperatorE1ELi3EEENS1_10collective14CollectiveConvINS1_46MainloopSm90TmaGmmaWarpSpecializedImplicitGemmILS5_1ELi4ELi3EN4cute5tupleIJNSA_1CILi2EEENSC_ILi1EEESE_EEENS1_36KernelImplicitTmaWarpSpecializedSm90ELi1EEENSB_IJNSC_ILi256EEENSC_ILi128EEENSB_IJNSC_ILi64EEEEEEEEENS_6half_tESN_NSA_8TiledMMAINSA_8MMA_AtomIJNSA_4SM904GMMA26MMA_64x128x16_F32F16F16_SSILNSR_5MajorE0ELST_1ELNSR_7ScaleInE1ELSU_1EEEEEENSA_6LayoutINSB_IJSE_SE_SE_EEENSB_IJNSC_ILi0EEESZ_SZ_EEEEENSB_IJNSA_10UnderscoreES12_S12_EEEEENS7_6detail26Sm90ImplicitGemmTileTraitsINSA_20SM90_TMA_LOAD_IM2COLENSA_14ComposedLayoutINSA_7SwizzleILi3ELi4ELi3EEENSA_18smem_ptr_flag_bitsILi16EEENSX_INSB_IJNSB_IJNSC_ILi8EEENSC_ILi32EEEEEENSB_IJSK_SE_EEENSB_IJSE_NSC_ILi4EEEEEEEEENSB_IJNSB_IJSK_NSC_ILi512EEEEEENSB_IJSE_SZ_EEENSB_IJSZ_NSC_ILi16384EEEEEEEEEEEEEvEENS16_INSA_23SM90_TMA_LOAD_MULTICASTENS18_IS1A_S1C_NSX_INSB_IJNSB_IJSK_SD_EEENSB_IJS1D_S1D_EEES1I_EEENSB_IJNSB_IJSE_NSC_ILi4096EEEEEES1L_NSB_IJSZ_NSC_ILi8192EEEEEEEEEEEEEvEEEENS_8epilogue10collective6detail29Sm90TmaWarpSpecializedAdapterINS27_15DefaultEpilogueISN_NSB_IJNSB_IJllllEEESE_SZ_EEES2C_NS26_6thread17LinearCombinationISN_Li1EffLNS2D_9ScaleType4KindE0ELNS_15FloatRoundStyleE2ESN_EENS_4gemm15EpilogueDefaultEEEEEvvEEEEvNT_6ParamsE:
	.zero		1664


//--------------------- SYMBOLS --------------------------

	.type		.nv.reservedSmem.offset0,@object
	.size		.nv.reservedSmem.offset0,0x4
